//
// Generated by NVIDIA NVVM Compiler
//
// Compiler Build ID: CL-36424714
// Cuda compilation tools, release 13.0, V13.0.88
// Based on NVVM 20.0.0
//

.version 9.0
.target sm_100
.address_size 64

	// .globl	_Z15yuyv2yuv_kernalPhS_j
.func  (.param .b64 func_retval0) __internal_accurate_pow
(
	.param .b64 __internal_accurate_pow_param_0
)
;
.extern .shared .align 16 .b8 tp[];

.visible .entry _Z15yuyv2yuv_kernalPhS_j(
	.param .u64 .ptr .align 1 _Z15yuyv2yuv_kernalPhS_j_param_0,
	.param .u64 .ptr .align 1 _Z15yuyv2yuv_kernalPhS_j_param_1,
	.param .u32 _Z15yuyv2yuv_kernalPhS_j_param_2
)
{
	.reg .pred 	%p<4>;
	.reg .b16 	%rs<6>;
	.reg .b32 	%r<20>;
	.reg .b64 	%rd<12>;
	.reg .b64 	%fd<9>;

	ld.param.u64 	%rd1, [_Z15yuyv2yuv_kernalPhS_j_param_0];
	ld.param.u64 	%rd2, [_Z15yuyv2yuv_kernalPhS_j_param_1];
	ld.param.u32 	%r1, [_Z15yuyv2yuv_kernalPhS_j_param_2];
	cvta.to.global.u64 	%rd3, %rd2;
	cvta.to.global.u64 	%rd4, %rd1;
	mov.u32 	%r2, %ctaid.x;
	mov.u32 	%r3, %tid.x;
	mul.lo.s32 	%r4, %r1, %r2;
	shl.b32 	%r5, %r3, 1;
	shl.b32 	%r6, %r4, 1;
	add.s32 	%r7, %r6, %r5;
	cvt.s64.s32 	%rd5, %r7;
	add.s64 	%rd6, %rd4, %rd5;
	ld.global.u8 	%rs1, [%rd6];
	mov.u32 	%r8, tp;
	add.s32 	%r9, %r8, %r5;
	ld.global.u8 	%rs2, [%rd6+1];
	st.shared.v2.u8 	[%r9], {%rs1, %rs2};
	bar.sync 	0;
	ld.shared.u8 	%rs3, [%r9];
	add.s32 	%r10, %r4, %r3;
	mul.lo.s32 	%r11, %r10, 3;
	cvt.s64.s32 	%rd7, %r11;
	add.s64 	%rd8, %rd3, %rd7;
	st.global.u8 	[%rd8], %rs3;
	and.b32  	%r12, %r3, 1;
	cvt.rn.f64.u32 	%fd1, %r12;
	mov.f64 	%fd2, 0dBFF0000000000000;
	{
	.reg .b32 %temp; 
	mov.b64 	{%temp, %r13}, %fd2;
	}
	{
	.reg .b32 %temp; 
	mov.b64 	{%temp, %r14}, %fd1;
	}
	shr.u32 	%r15, %r14, 20;
	and.b32  	%r16, %r15, 2047;
	add.s32 	%r17, %r16, -1012;
	mov.b64 	%rd9, %fd1;
	shl.b64 	%rd10, %rd9, %r17;
	setp.eq.s64 	%p1, %rd10, -9223372036854775808;
	{ // callseq 0, 0
	.param .b64 param0;
	st.param.f64 	[param0], %fd1;
	.param .b64 retval0;
	call.uni (retval0), 
	__internal_accurate_pow, 
	(
	param0
	);
	ld.param.f64 	%fd3, [retval0];
	} // callseq 0
	setp.lt.s32 	%p2, %r13, 0;
	neg.f64 	%fd5, %fd3;
	selp.f64 	%fd6, %fd5, %fd3, %p1;
	selp.f64 	%fd7, %fd6, %fd3, %p2;
	setp.eq.s32 	%p3, %r12, 0;
	selp.f64 	%fd8, 0d3FF0000000000000, %fd7, %p3;
	cvt.rzi.s32.f64 	%r18, %fd8;
	add.s32 	%r19, %r9, %r18;
	ld.shared.u8 	%rs4, [%r19];
	st.global.u8 	[%rd8+1], %rs4;
	ld.shared.u8 	%rs5, [%r19+2];
	st.global.u8 	[%rd8+2], %rs5;
	ret;

}
	// .globl	_Z15yuyv2bgr_kernalPhS_j
.visible .entry _Z15yuyv2bgr_kernalPhS_j(
	.param .u64 .ptr .align 1 _Z15yuyv2bgr_kernalPhS_j_param_0,
	.param .u64 .ptr .align 1 _Z15yuyv2bgr_kernalPhS_j_param_1,
	.param .u32 _Z15yuyv2bgr_kernalPhS_j_param_2
)
{
	.reg .pred 	%p<4>;
	.reg .b16 	%rs<3>;
	.reg .b32 	%r<35>;
	.reg .b64 	%rd<12>;
	.reg .b64 	%fd<17>;

	ld.param.u64 	%rd1, [_Z15yuyv2bgr_kernalPhS_j_param_0];
	ld.param.u64 	%rd2, [_Z15yuyv2bgr_kernalPhS_j_param_1];
	ld.param.u32 	%r1, [_Z15yuyv2bgr_kernalPhS_j_param_2];
	cvta.to.global.u64 	%rd3, %rd2;
	cvta.to.global.u64 	%rd4, %rd1;
	mov.u32 	%r2, %ctaid.x;
	mov.u32 	%r3, %tid.x;
	mul.lo.s32 	%r4, %r1, %r2;
	shl.b32 	%r5, %r3, 1;
	shl.b32 	%r6, %r4, 1;
	add.s32 	%r7, %r6, %r5;
	cvt.s64.s32 	%rd5, %r7;
	add.s64 	%rd6, %rd4, %rd5;
	ld.global.u8 	%rs1, [%rd6];
	mov.u32 	%r8, tp;
	add.s32 	%r9, %r8, %r5;
	ld.global.u8 	%rs2, [%rd6+1];
	st.shared.v2.u8 	[%r9], {%rs1, %rs2};
	bar.sync 	0;
	ld.shared.u8 	%r10, [%r9];
	and.b32  	%r11, %r3, 1;
	cvt.rn.f64.u32 	%fd1, %r11;
	mov.f64 	%fd2, 0dBFF0000000000000;
	{
	.reg .b32 %temp; 
	mov.b64 	{%temp, %r12}, %fd2;
	}
	{
	.reg .b32 %temp; 
	mov.b64 	{%temp, %r13}, %fd1;
	}
	shr.u32 	%r14, %r13, 20;
	and.b32  	%r15, %r14, 2047;
	add.s32 	%r16, %r15, -1012;
	mov.b64 	%rd7, %fd1;
	shl.b64 	%rd8, %rd7, %r16;
	setp.eq.s64 	%p1, %rd8, -9223372036854775808;
	{ // callseq 1, 0
	.param .b64 param0;
	st.param.f64 	[param0], %fd1;
	.param .b64 retval0;
	call.uni (retval0), 
	__internal_accurate_pow, 
	(
	param0
	);
	ld.param.f64 	%fd3, [retval0];
	} // callseq 1
	setp.lt.s32 	%p2, %r12, 0;
	neg.f64 	%fd5, %fd3;
	selp.f64 	%fd6, %fd5, %fd3, %p1;
	selp.f64 	%fd7, %fd6, %fd3, %p2;
	setp.eq.s32 	%p3, %r11, 0;
	selp.f64 	%fd8, 0d3FF0000000000000, %fd7, %p3;
	cvt.rzi.s32.f64 	%r17, %fd8;
	add.s32 	%r18, %r9, %r17;
	ld.shared.u8 	%r19, [%r18];
	ld.shared.u8 	%r20, [%r18+2];
	add.s32 	%r21, %r10, -16;
	cvt.rn.f64.s32 	%fd9, %r21;
	mul.f64 	%fd10, %fd9, 0d3FF29FBE76C8B439;
	add.s32 	%r22, %r20, -128;
	cvt.rn.f64.s32 	%fd11, %r22;
	fma.rn.f64 	%fd12, %fd11, 0d400024DD2F1A9FBE, %fd10;
	cvt.rzi.s32.f64 	%r23, %fd12;
	add.s32 	%r24, %r19, -128;
	cvt.rn.f64.s32 	%fd13, %r24;
	fma.rn.f64 	%fd14, %fd13, 0dBFEA04189374BC6A, %fd10;
	fma.rn.f64 	%fd15, %fd11, 0dBFD90624DD2F1AA0, %fd14;
	cvt.rzi.s32.f64 	%r25, %fd15;
	fma.rn.f64 	%fd16, %fd13, 0d3FF989374BC6A7F0, %fd10;
	cvt.rzi.s32.f64 	%r26, %fd16;
	max.s32 	%r27, %r23, 0;
	min.s32 	%r28, %r27, 255;
	max.s32 	%r29, %r25, 0;
	min.s32 	%r30, %r29, 255;
	max.s32 	%r31, %r26, 0;
	min.s32 	%r32, %r31, 255;
	add.s32 	%r33, %r4, %r3;
	mul.lo.s32 	%r34, %r33, 3;
	cvt.s64.s32 	%rd10, %r34;
	add.s64 	%rd11, %rd3, %rd10;
	st.global.u8 	[%rd11+2], %r28;
	st.global.u8 	[%rd11+1], %r30;
	st.global.u8 	[%rd11], %r32;
	ret;

}
	// .globl	_Z15yuyv2dst_kernalPhS_PfS0_jj
.visible .entry _Z15yuyv2dst_kernalPhS_PfS0_jj(
	.param .u64 .ptr .align 1 _Z15yuyv2dst_kernalPhS_PfS0_jj_param_0,
	.param .u64 .ptr .align 1 _Z15yuyv2dst_kernalPhS_PfS0_jj_param_1,
	.param .u64 .ptr .align 1 _Z15yuyv2dst_kernalPhS_PfS0_jj_param_2,
	.param .u64 .ptr .align 1 _Z15yuyv2dst_kernalPhS_PfS0_jj_param_3,
	.param .u32 _Z15yuyv2dst_kernalPhS_PfS0_jj_param_4,
	.param .u32 _Z15yuyv2dst_kernalPhS_PfS0_jj_param_5
)
{
	.reg .pred 	%p<18>;
	.reg .b16 	%rs<3>;
	.reg .b32 	%r<42>;
	.reg .b32 	%f<38>;
	.reg .b64 	%rd<25>;
	.reg .b64 	%fd<94>;

	ld.param.u64 	%rd4, [_Z15yuyv2dst_kernalPhS_PfS0_jj_param_0];
	ld.param.u64 	%rd2, [_Z15yuyv2dst_kernalPhS_PfS0_jj_param_2];
	ld.param.u64 	%rd3, [_Z15yuyv2dst_kernalPhS_PfS0_jj_param_3];
	ld.param.u32 	%r5, [_Z15yuyv2dst_kernalPhS_PfS0_jj_param_4];
	ld.param.u32 	%r6, [_Z15yuyv2dst_kernalPhS_PfS0_jj_param_5];
	cvta.to.global.u64 	%rd5, %rd4;
	mov.u32 	%r7, %ctaid.x;
	mov.u32 	%r1, %tid.x;
	mul.lo.s32 	%r2, %r6, %r5;
	mul.lo.s32 	%r3, %r5, %r7;
	shl.b32 	%r8, %r1, 1;
	shl.b32 	%r9, %r3, 1;
	add.s32 	%r10, %r9, %r8;
	cvt.s64.s32 	%rd6, %r10;
	add.s64 	%rd7, %rd5, %rd6;
	ld.global.u8 	%rs1, [%rd7];
	mov.u32 	%r11, tp;
	add.s32 	%r12, %r11, %r8;
	ld.global.u8 	%rs2, [%rd7+1];
	st.shared.v2.u8 	[%r12], {%rs1, %rs2};
	bar.sync 	0;
	ld.shared.u8 	%r13, [%r12];
	and.b32  	%r14, %r1, 1;
	cvt.rn.f64.u32 	%fd8, %r14;
	mov.f64 	%fd9, 0dBFF0000000000000;
	{
	.reg .b32 %temp; 
	mov.b64 	{%temp, %r15}, %fd9;
	}
	{
	.reg .b32 %temp; 
	mov.b64 	{%temp, %r16}, %fd8;
	}
	shr.u32 	%r17, %r16, 20;
	and.b32  	%r18, %r17, 2047;
	add.s32 	%r19, %r18, -1012;
	mov.b64 	%rd8, %fd8;
	shl.b64 	%rd9, %rd8, %r19;
	setp.eq.s64 	%p1, %rd9, -9223372036854775808;
	{ // callseq 2, 0
	.param .b64 param0;
	st.param.f64 	[param0], %fd8;
	.param .b64 retval0;
	call.uni (retval0), 
	__internal_accurate_pow, 
	(
	param0
	);
	ld.param.f64 	%fd10, [retval0];
	} // callseq 2
	setp.lt.s32 	%p2, %r15, 0;
	neg.f64 	%fd12, %fd10;
	selp.f64 	%fd13, %fd12, %fd10, %p1;
	selp.f64 	%fd14, %fd13, %fd10, %p2;
	setp.eq.s32 	%p3, %r14, 0;
	selp.f64 	%fd15, 0d3FF0000000000000, %fd14, %p3;
	cvt.rzi.s32.f64 	%r20, %fd15;
	add.s32 	%r21, %r12, %r20;
	ld.shared.u8 	%r22, [%r21];
	ld.shared.u8 	%r23, [%r21+2];
	add.s32 	%r24, %r13, -16;
	cvt.rn.f64.s32 	%fd16, %r24;
	mul.f64 	%fd17, %fd16, 0d3FF29FBE76C8B439;
	add.s32 	%r25, %r23, -128;
	cvt.rn.f64.s32 	%fd18, %r25;
	fma.rn.f64 	%fd19, %fd18, 0d400024DD2F1A9FBE, %fd17;
	cvt.rn.f32.f64 	%f7, %fd19;
	add.s32 	%r26, %r22, -128;
	cvt.rn.f64.s32 	%fd20, %r26;
	fma.rn.f64 	%fd21, %fd20, 0dBFEA04189374BC6A, %fd17;
	fma.rn.f64 	%fd22, %fd18, 0dBFD90624DD2F1AA0, %fd21;
	cvt.rn.f32.f64 	%f8, %fd22;
	fma.rn.f64 	%fd23, %fd20, 0d3FF989374BC6A7F0, %fd17;
	cvt.rn.f32.f64 	%f9, %fd23;
	setp.gt.f32 	%p4, %f7, 0f437F0000;
	setp.lt.f32 	%p5, %f7, 0f00000000;
	selp.f32 	%f10, 0f00000000, %f7, %p5;
	selp.f32 	%f1, 0f437F0000, %f10, %p4;
	setp.gt.f32 	%p6, %f8, 0f437F0000;
	setp.lt.f32 	%p7, %f8, 0f00000000;
	selp.f32 	%f11, 0f00000000, %f8, %p7;
	selp.f32 	%f2, 0f437F0000, %f11, %p6;
	setp.gt.f32 	%p8, %f9, 0f437F0000;
	setp.lt.f32 	%p9, %f9, 0f00000000;
	selp.f32 	%f12, 0f00000000, %f9, %p9;
	selp.f32 	%f3, 0f437F0000, %f12, %p8;
	div.rn.f32 	%f4, %f3, 0f437F0000;
	div.rn.f32 	%f5, %f2, 0f437F0000;
	div.rn.f32 	%f6, %f1, 0f437F0000;
	sub.f32 	%f13, %f6, %f5;
	add.f32 	%f14, %f6, %f13;
	sub.f32 	%f15, %f14, %f4;
	cvt.f64.f32 	%fd24, %f15;
	mul.f64 	%fd25, %fd24, 0d3FE0000000000000;
	sub.f32 	%f16, %f6, %f4;
	sub.f32 	%f17, %f5, %f4;
	mul.f32 	%f18, %f16, %f17;
	fma.rn.f32 	%f19, %f13, %f13, %f18;
	add.f32 	%f20, %f19, 0f358637BD;
	sqrt.rn.f32 	%f21, %f20;
	cvt.f64.f32 	%fd26, %f21;
	div.rn.f64 	%fd1, %fd25, %fd26;
	{
	.reg .b32 %temp; 
	mov.b64 	{%temp, %r4}, %fd1;
	}
	abs.f64 	%fd2, %fd1;
	{
	.reg .b32 %temp; 
	mov.b64 	{%temp, %r27}, %fd2;
	}
	setp.gt.s32 	%p10, %r27, 1071801957;
	@%p10 bra 	$L__BB2_4;
	mul.f64 	%fd67, %fd1, %fd1;
	fma.rn.f64 	%fd68, %fd67, 0d3FB0066BDC1895E9, 0dBFB3823B180754AF;
	fma.rn.f64 	%fd69, %fd68, %fd67, 0d3FB11E52CC2F79AE;
	fma.rn.f64 	%fd70, %fd69, %fd67, 0dBF924EAF3526861B;
	fma.rn.f64 	%fd71, %fd70, %fd67, 0d3F91DF02A31E6CB7;
	fma.rn.f64 	%fd72, %fd71, %fd67, 0d3F847D18B0EEC6CC;
	fma.rn.f64 	%fd73, %fd72, %fd67, 0d3F8D0AF961BA53B0;
	fma.rn.f64 	%fd74, %fd73, %fd67, 0d3F91BF7734CF1C48;
	fma.rn.f64 	%fd75, %fd74, %fd67, 0d3F96E91483144EF7;
	fma.rn.f64 	%fd76, %fd75, %fd67, 0d3F9F1C6E0A4F9F81;
	fma.rn.f64 	%fd77, %fd76, %fd67, 0d3FA6DB6DC27FA92B;
	fma.rn.f64 	%fd78, %fd77, %fd67, 0d3FB333333320F91B;
	fma.rn.f64 	%fd79, %fd78, %fd67, 0d3FC5555555555F4D;
	mul.f64 	%fd80, %fd67, %fd79;
	fma.rn.f64 	%fd3, %fd80, %fd2, %fd2;
	setp.gt.s32 	%p14, %r4, -1;
	@%p14 bra 	$L__BB2_3;
	mov.f64 	%fd85, 0d3C91A62633145C07;
	add.rn.f64 	%fd86, %fd3, %fd85;
	mov.f64 	%fd87, 0d3FF921FB54442D18;
	add.rn.f64 	%fd93, %fd87, %fd86;
	bra.uni 	$L__BB2_5;
$L__BB2_3:
	mov.f64 	%fd81, 0dBC91A62633145C07;
	add.rn.f64 	%fd82, %fd3, %fd81;
	neg.f64 	%fd83, %fd82;
	mov.f64 	%fd84, 0d3FF921FB54442D18;
	add.rn.f64 	%fd93, %fd84, %fd83;
	bra.uni 	$L__BB2_5;
$L__BB2_4:
	mov.f64 	%fd27, 0d3FF0000000000000;
	sub.f64 	%fd28, %fd27, %fd2;
	{
	.reg .b32 %temp; 
	mov.b64 	{%r28, %temp}, %fd28;
	}
	{
	.reg .b32 %temp; 
	mov.b64 	{%temp, %r29}, %fd28;
	}
	add.s32 	%r30, %r29, -1048576;
	mov.b64 	%fd29, {%r28, %r30};
	rsqrt.approx.ftz.f64 	%fd30, %fd29;
	{
	.reg .b32 %temp; 
	mov.b64 	{%r31, %temp}, %fd30;
	}
	{
	.reg .b32 %temp; 
	mov.b64 	{%temp, %r32}, %fd30;
	}
	add.s32 	%r33, %r32, -1048576;
	mov.b64 	%fd31, {%r31, %r33};
	mul.f64 	%fd32, %fd29, %fd30;
	neg.f64 	%fd33, %fd32;
	fma.rn.f64 	%fd34, %fd32, %fd33, %fd29;
	fma.rn.f64 	%fd35, %fd34, %fd31, %fd32;
	neg.f64 	%fd36, %fd35;
	fma.rn.f64 	%fd37, %fd30, %fd36, 0d3FF0000000000000;
	fma.rn.f64 	%fd38, %fd37, %fd31, %fd31;
	fma.rn.f64 	%fd39, %fd35, %fd36, %fd29;
	fma.rn.f64 	%fd40, %fd39, %fd38, %fd35;
	{
	.reg .b32 %temp; 
	mov.b64 	{%r34, %temp}, %fd40;
	}
	{
	.reg .b32 %temp; 
	mov.b64 	{%temp, %r35}, %fd40;
	}
	add.s32 	%r36, %r35, 1048576;
	mov.b64 	%fd41, {%r34, %r36};
	fma.rn.f64 	%fd42, %fd28, 0d3EC715B371155F70, 0dBEBAC2FE66FAAC4B;
	fma.rn.f64 	%fd43, %fd42, %fd28, 0d3ED9A9B88EFCD9B8;
	fma.rn.f64 	%fd44, %fd43, %fd28, 0d3EDD0F40A8A0C4C3;
	fma.rn.f64 	%fd45, %fd44, %fd28, 0d3EF46D4CFA9E0E1F;
	fma.rn.f64 	%fd46, %fd45, %fd28, 0d3F079C168D1E2422;
	fma.rn.f64 	%fd47, %fd46, %fd28, 0d3F1C9A88C3BCA540;
	fma.rn.f64 	%fd48, %fd47, %fd28, 0d3F31C4E64BD476DF;
	fma.rn.f64 	%fd49, %fd48, %fd28, 0d3F46E8BA60009C8F;
	fma.rn.f64 	%fd50, %fd49, %fd28, 0d3F5F1C71C62B05A2;
	fma.rn.f64 	%fd51, %fd50, %fd28, 0d3F76DB6DB6DC9F2C;
	fma.rn.f64 	%fd52, %fd51, %fd28, 0d3F9333333333329C;
	fma.rn.f64 	%fd53, %fd52, %fd28, 0d3FB5555555555555;
	setp.lt.s32 	%p11, %r29, 1;
	mov.f64 	%fd54, 0d0000000000000000;
	mul.rn.f64 	%fd55, %fd2, %fd54;
	mul.f64 	%fd56, %fd28, %fd53;
	fma.rn.f64 	%fd57, %fd56, %fd41, %fd41;
	selp.f64 	%fd58, %fd55, %fd57, %p11;
	setp.lt.s32 	%p12, %r29, 0;
	mov.f64 	%fd59, 0d7FF0000000000000;
	mul.rn.f64 	%fd60, %fd58, %fd59;
	selp.f64 	%fd61, %fd60, %fd58, %p12;
	setp.lt.s32 	%p13, %r4, 0;
	mov.f64 	%fd62, 0dBCA1A62633145C07;
	add.rn.f64 	%fd63, %fd61, %fd62;
	neg.f64 	%fd64, %fd63;
	mov.f64 	%fd65, 0d400921FB54442D18;
	add.rn.f64 	%fd66, %fd65, %fd64;
	selp.f64 	%fd93, %fd66, %fd61, %p13;
$L__BB2_5:
	ld.param.u64 	%rd24, [_Z15yuyv2dst_kernalPhS_PfS0_jj_param_1];
	setp.lt.f32 	%p15, %f5, %f6;
	selp.f32 	%f22, %f5, %f6, %p15;
	add.f32 	%f23, %f4, %f5;
	add.f32 	%f24, %f6, %f23;
	div.rn.f32 	%f25, %f24, 0f40400000;
	add.f32 	%f26, %f25, 0f358637BD;
	setp.lt.f32 	%p16, %f4, %f22;
	selp.f32 	%f27, %f4, %f22, %p16;
	div.rn.f32 	%f28, %f27, %f26;
	mov.f32 	%f29, 0f3F800000;
	sub.f32 	%f30, %f29, %f28;
	cvta.to.global.u64 	%rd11, %rd3;
	cvta.to.global.u64 	%rd12, %rd24;
	cvta.to.global.u64 	%rd13, %rd2;
	cvt.rn.f32.f64 	%f31, %fd93;
	setp.gt.f32 	%p17, %f4, %f5;
	cvt.f64.f32 	%fd88, %f31;
	mov.f64 	%fd89, 0d401921FB54442D18;
	sub.f64 	%fd90, %fd89, %fd88;
	cvt.rn.f32.f64 	%f32, %fd90;
	selp.f32 	%f33, %f32, %f31, %p17;
	mul.f32 	%f34, %f33, 0f43340000;
	cvt.f64.f32 	%fd91, %f34;
	div.rn.f64 	%fd92, %fd91, 0d400921FB54442D18;
	cvt.rn.f32.f64 	%f35, %fd92;
	add.s32 	%r37, %r3, %r1;
	mul.wide.s32 	%rd14, %r37, 4;
	add.s64 	%rd15, %rd11, %rd14;
	st.global.f32 	[%rd15], %f35;
	mul.f32 	%f36, %f30, 0f42C80000;
	mul.wide.s32 	%rd16, %r2, 4;
	add.s64 	%rd17, %rd15, %rd16;
	st.global.f32 	[%rd17], %f36;
	mul.f32 	%f37, %f26, 0f42C80000;
	add.s64 	%rd18, %rd17, %rd16;
	st.global.f32 	[%rd18], %f37;
	cvt.rzi.u32.f32 	%r38, %f3;
	mul.lo.s32 	%r39, %r37, 3;
	cvt.s64.s32 	%rd19, %r39;
	add.s64 	%rd20, %rd12, %rd19;
	st.global.u8 	[%rd20], %r38;
	cvt.rzi.u32.f32 	%r40, %f2;
	st.global.u8 	[%rd20+1], %r40;
	cvt.rzi.u32.f32 	%r41, %f1;
	st.global.u8 	[%rd20+2], %r41;
	add.s64 	%rd21, %rd13, %rd14;
	st.global.f32 	[%rd21], %f6;
	add.s64 	%rd22, %rd21, %rd16;
	st.global.f32 	[%rd22], %f5;
	add.s64 	%rd23, %rd22, %rd16;
	st.global.f32 	[%rd23], %f4;
	ret;

}
	// .globl	_Z14resizew_kernalPfiiS_ii
.visible .entry _Z14resizew_kernalPfiiS_ii(
	.param .u64 .ptr .align 1 _Z14resizew_kernalPfiiS_ii_param_0,
	.param .u32 _Z14resizew_kernalPfiiS_ii_param_1,
	.param .u32 _Z14resizew_kernalPfiiS_ii_param_2,
	.param .u64 .ptr .align 1 _Z14resizew_kernalPfiiS_ii_param_3,
	.param .u32 _Z14resizew_kernalPfiiS_ii_param_4,
	.param .u32 _Z14resizew_kernalPfiiS_ii_param_5
)
{
	.reg .pred 	%p<2>;
	.reg .b32 	%r<14>;
	.reg .b32 	%f<22>;
	.reg .b64 	%rd<15>;

	ld.param.u64 	%rd1, [_Z14resizew_kernalPfiiS_ii_param_0];
	ld.param.u32 	%r3, [_Z14resizew_kernalPfiiS_ii_param_1];
	ld.param.u32 	%r4, [_Z14resizew_kernalPfiiS_ii_param_2];
	ld.param.u64 	%rd2, [_Z14resizew_kernalPfiiS_ii_param_3];
	ld.param.u32 	%r5, [_Z14resizew_kernalPfiiS_ii_param_4];
	ld.param.u32 	%r6, [_Z14resizew_kernalPfiiS_ii_param_5];
	mov.u32 	%r1, %tid.x;
	add.s32 	%r7, %r3, -1;
	cvt.rn.f32.s32 	%f2, %r7;
	add.s32 	%r8, %r5, -1;
	cvt.rn.f32.s32 	%f3, %r8;
	div.rn.f32 	%f4, %f2, %f3;
	cvt.rn.f32.u32 	%f5, %r1;
	mul.f32 	%f1, %f4, %f5;
	cvt.rzi.s32.f32 	%r2, %f1;
	setp.ge.s32 	%p1, %r2, %r7;
	@%p1 bra 	$L__BB3_2;
	mov.u32 	%r9, %ctaid.x;
	cvt.rn.f32.s32 	%f6, %r2;
	sub.f32 	%f7, %f1, %f6;
	cvta.to.global.u64 	%rd3, %rd1;
	cvta.to.global.u64 	%rd4, %rd2;
	mov.f32 	%f8, 0f3F800000;
	sub.f32 	%f9, %f8, %f7;
	mad.lo.s32 	%r10, %r3, %r9, %r2;
	mul.wide.s32 	%rd5, %r10, 4;
	add.s64 	%rd6, %rd3, %rd5;
	ld.global.f32 	%f10, [%rd6];
	ld.global.f32 	%f11, [%rd6+4];
	mul.f32 	%f12, %f7, %f11;
	fma.rn.f32 	%f13, %f9, %f10, %f12;
	mad.lo.s32 	%r11, %r5, %r9, %r1;
	mul.wide.s32 	%rd7, %r11, 4;
	add.s64 	%rd8, %rd4, %rd7;
	st.global.f32 	[%rd8], %f13;
	mul.lo.s32 	%r12, %r4, %r3;
	mul.wide.s32 	%rd9, %r12, 4;
	add.s64 	%rd10, %rd6, %rd9;
	ld.global.f32 	%f14, [%rd10];
	ld.global.f32 	%f15, [%rd10+4];
	mul.f32 	%f16, %f7, %f15;
	fma.rn.f32 	%f17, %f9, %f14, %f16;
	mul.lo.s32 	%r13, %r6, %r5;
	mul.wide.s32 	%rd11, %r13, 4;
	add.s64 	%rd12, %rd8, %rd11;
	st.global.f32 	[%rd12], %f17;
	add.s64 	%rd13, %rd10, %rd9;
	ld.global.f32 	%f18, [%rd13];
	ld.global.f32 	%f19, [%rd13+4];
	mul.f32 	%f20, %f7, %f19;
	fma.rn.f32 	%f21, %f9, %f18, %f20;
	add.s64 	%rd14, %rd12, %rd11;
	st.global.f32 	[%rd14], %f21;
$L__BB3_2:
	ret;

}
	// .globl	_Z14resizeh_kernalPfiiS_ii
.visible .entry _Z14resizeh_kernalPfiiS_ii(
	.param .u64 .ptr .align 1 _Z14resizeh_kernalPfiiS_ii_param_0,
	.param .u32 _Z14resizeh_kernalPfiiS_ii_param_1,
	.param .u32 _Z14resizeh_kernalPfiiS_ii_param_2,
	.param .u64 .ptr .align 1 _Z14resizeh_kernalPfiiS_ii_param_3,
	.param .u32 _Z14resizeh_kernalPfiiS_ii_param_4,
	.param .u32 _Z14resizeh_kernalPfiiS_ii_param_5
)
{
	.reg .pred 	%p<2>;
	.reg .b32 	%r<15>;
	.reg .b32 	%f<22>;
	.reg .b64 	%rd<19>;

	ld.param.u64 	%rd1, [_Z14resizeh_kernalPfiiS_ii_param_0];
	ld.param.u32 	%r5, [_Z14resizeh_kernalPfiiS_ii_param_1];
	ld.param.u32 	%r6, [_Z14resizeh_kernalPfiiS_ii_param_2];
	ld.param.u64 	%rd2, [_Z14resizeh_kernalPfiiS_ii_param_3];
	ld.param.u32 	%r7, [_Z14resizeh_kernalPfiiS_ii_param_4];
	ld.param.u32 	%r8, [_Z14resizeh_kernalPfiiS_ii_param_5];
	mov.u32 	%r9, %ctaid.x;
	mul.lo.s32 	%r1, %r8, %r7;
	mul.lo.s32 	%r2, %r6, %r5;
	mul.lo.s32 	%r3, %r7, %r9;
	add.s32 	%r10, %r6, -1;
	cvt.rn.f32.s32 	%f2, %r10;
	add.s32 	%r11, %r8, -1;
	cvt.rn.f32.s32 	%f3, %r11;
	div.rn.f32 	%f4, %f2, %f3;
	cvt.rn.f32.u32 	%f5, %r9;
	mul.f32 	%f6, %f4, %f5;
	cvt.rzi.s32.f32 	%r4, %f6;
	cvt.rn.f32.s32 	%f7, %r4;
	sub.f32 	%f1, %f6, %f7;
	setp.ge.s32 	%p1, %r4, %r10;
	@%p1 bra 	$L__BB4_2;
	cvta.to.global.u64 	%rd3, %rd1;
	cvta.to.global.u64 	%rd4, %rd2;
	mov.u32 	%r12, %tid.x;
	mov.f32 	%f8, 0f3F800000;
	sub.f32 	%f9, %f8, %f1;
	mad.lo.s32 	%r13, %r4, %r5, %r12;
	mul.wide.s32 	%rd5, %r13, 4;
	add.s64 	%rd6, %rd3, %rd5;
	ld.global.f32 	%f10, [%rd6];
	mul.wide.s32 	%rd7, %r5, 4;
	add.s64 	%rd8, %rd6, %rd7;
	ld.global.f32 	%f11, [%rd8];
	mul.f32 	%f12, %f1, %f11;
	fma.rn.f32 	%f13, %f9, %f10, %f12;
	add.s32 	%r14, %r3, %r12;
	mul.wide.s32 	%rd9, %r14, 4;
	add.s64 	%rd10, %rd4, %rd9;
	st.global.f32 	[%rd10], %f13;
	mul.wide.s32 	%rd11, %r2, 4;
	add.s64 	%rd12, %rd6, %rd11;
	ld.global.f32 	%f14, [%rd12];
	add.s64 	%rd13, %rd12, %rd7;
	ld.global.f32 	%f15, [%rd13];
	mul.f32 	%f16, %f1, %f15;
	fma.rn.f32 	%f17, %f9, %f14, %f16;
	mul.wide.s32 	%rd14, %r1, 4;
	add.s64 	%rd15, %rd10, %rd14;
	st.global.f32 	[%rd15], %f17;
	add.s64 	%rd16, %rd12, %rd11;
	ld.global.f32 	%f18, [%rd16];
	add.s64 	%rd17, %rd16, %rd7;
	ld.global.f32 	%f19, [%rd17];
	mul.f32 	%f20, %f1, %f19;
	fma.rn.f32 	%f21, %f9, %f18, %f20;
	add.s64 	%rd18, %rd15, %rd14;
	st.global.f32 	[%rd18], %f21;
$L__BB4_2:
	ret;

}
.func  (.param .b64 func_retval0) __internal_accurate_pow(
	.param .b64 __internal_accurate_pow_param_0
)
{
	.reg .pred 	%p<8>;
	.reg .b32 	%r<46>;
	.reg .b32 	%f<3>;
	.reg .b64 	%fd<109>;

	ld.param.f64 	%fd10, [__internal_accurate_pow_param_0];
	mov.f64 	%fd11, 0d3FF0000000000000;
	{
	.reg .b32 %temp; 
	mov.b64 	{%temp, %r8}, %fd11;
	}
	{
	.reg .b32 %temp; 
	mov.b64 	{%r9, %temp}, %fd11;
	}
	shr.u32 	%r10, %r8, 20;
	setp.lt.u32 	%p1, %r8, 1048576;
	mov.f64 	%fd12, 0d4350000000000000;
	{
	.reg .b32 %temp; 
	mov.b64 	{%temp, %r11}, %fd12;
	}
	{
	.reg .b32 %temp; 
	mov.b64 	{%r12, %temp}, %fd12;
	}
	shr.u32 	%r13, %r11, 20;
	add.s32 	%r14, %r13, -54;
	selp.b32 	%r15, %r12, %r9, %p1;
	selp.b32 	%r16, %r11, %r8, %p1;
	selp.b32 	%r1, %r14, %r10, %p1;
	add.s32 	%r45, %r1, -1023;
	and.b32  	%r17, %r16, -2146435073;
	or.b32  	%r18, %r17, 1072693248;
	mov.b64 	%fd107, {%r15, %r18};
	setp.lt.u32 	%p2, %r18, 1073127583;
	@%p2 bra 	$L__BB5_2;
	{
	.reg .b32 %temp; 
	mov.b64 	{%r19, %temp}, %fd107;
	}
	{
	.reg .b32 %temp; 
	mov.b64 	{%temp, %r20}, %fd107;
	}
	add.s32 	%r21, %r20, -1048576;
	mov.b64 	%fd107, {%r19, %r21};
	add.s32 	%r45, %r1, -1022;
$L__BB5_2:
	add.f64 	%fd13, %fd107, 0dBFF0000000000000;
	add.f64 	%fd14, %fd107, 0d3FF0000000000000;
	rcp.approx.ftz.f64 	%fd15, %fd14;
	neg.f64 	%fd16, %fd14;
	fma.rn.f64 	%fd17, %fd16, %fd15, 0d3FF0000000000000;
	fma.rn.f64 	%fd18, %fd17, %fd17, %fd17;
	fma.rn.f64 	%fd19, %fd18, %fd15, %fd15;
	mul.f64 	%fd20, %fd13, %fd19;
	fma.rn.f64 	%fd21, %fd13, %fd19, %fd20;
	mul.f64 	%fd22, %fd21, %fd21;
	fma.rn.f64 	%fd23, %fd22, 0d3EB0F5FF7D2CAFE2, 0d3ED0F5D241AD3B5A;
	fma.rn.f64 	%fd24, %fd23, %fd22, 0d3EF3B20A75488A3F;
	fma.rn.f64 	%fd25, %fd24, %fd22, 0d3F1745CDE4FAECD5;
	fma.rn.f64 	%fd26, %fd25, %fd22, 0d3F3C71C7258A578B;
	fma.rn.f64 	%fd27, %fd26, %fd22, 0d3F6249249242B910;
	fma.rn.f64 	%fd28, %fd27, %fd22, 0d3F89999999999DFB;
	sub.f64 	%fd29, %fd13, %fd21;
	add.f64 	%fd30, %fd29, %fd29;
	neg.f64 	%fd31, %fd21;
	fma.rn.f64 	%fd32, %fd31, %fd13, %fd30;
	mul.f64 	%fd33, %fd19, %fd32;
	fma.rn.f64 	%fd34, %fd22, %fd28, 0d3FB5555555555555;
	mov.f64 	%fd35, 0d3FB5555555555555;
	sub.f64 	%fd36, %fd35, %fd34;
	fma.rn.f64 	%fd37, %fd22, %fd28, %fd36;
	add.f64 	%fd38, %fd37, 0dBC46A4CB00B9E7B0;
	add.f64 	%fd39, %fd34, %fd38;
	sub.f64 	%fd40, %fd34, %fd39;
	add.f64 	%fd41, %fd38, %fd40;
	mul.rn.f64 	%fd42, %fd21, %fd21;
	neg.f64 	%fd43, %fd42;
	fma.rn.f64 	%fd44, %fd21, %fd21, %fd43;
	{
	.reg .b32 %temp; 
	mov.b64 	{%r22, %temp}, %fd33;
	}
	{
	.reg .b32 %temp; 
	mov.b64 	{%temp, %r23}, %fd33;
	}
	add.s32 	%r24, %r23, 1048576;
	mov.b64 	%fd45, {%r22, %r24};
	fma.rn.f64 	%fd46, %fd21, %fd45, %fd44;
	mul.rn.f64 	%fd47, %fd42, %fd21;
	neg.f64 	%fd48, %fd47;
	fma.rn.f64 	%fd49, %fd42, %fd21, %fd48;
	fma.rn.f64 	%fd50, %fd42, %fd33, %fd49;
	fma.rn.f64 	%fd51, %fd46, %fd21, %fd50;
	mul.rn.f64 	%fd52, %fd39, %fd47;
	neg.f64 	%fd53, %fd52;
	fma.rn.f64 	%fd54, %fd39, %fd47, %fd53;
	fma.rn.f64 	%fd55, %fd39, %fd51, %fd54;
	fma.rn.f64 	%fd56, %fd41, %fd47, %fd55;
	add.f64 	%fd57, %fd52, %fd56;
	sub.f64 	%fd58, %fd52, %fd57;
	add.f64 	%fd59, %fd56, %fd58;
	add.f64 	%fd60, %fd21, %fd57;
	sub.f64 	%fd61, %fd21, %fd60;
	add.f64 	%fd62, %fd57, %fd61;
	add.f64 	%fd63, %fd59, %fd62;
	add.f64 	%fd64, %fd33, %fd63;
	add.f64 	%fd65, %fd60, %fd64;
	sub.f64 	%fd66, %fd60, %fd65;
	add.f64 	%fd67, %fd64, %fd66;
	xor.b32  	%r25, %r45, -2147483648;
	mov.b32 	%r26, 1127219200;
	mov.b64 	%fd68, {%r25, %r26};
	mov.b32 	%r27, -2147483648;
	mov.b64 	%fd69, {%r27, %r26};
	sub.f64 	%fd70, %fd68, %fd69;
	fma.rn.f64 	%fd71, %fd70, 0d3FE62E42FEFA39EF, %fd65;
	fma.rn.f64 	%fd72, %fd70, 0dBFE62E42FEFA39EF, %fd71;
	sub.f64 	%fd73, %fd72, %fd65;
	sub.f64 	%fd74, %fd67, %fd73;
	fma.rn.f64 	%fd75, %fd70, 0d3C7ABC9E3B39803F, %fd74;
	add.f64 	%fd76, %fd71, %fd75;
	sub.f64 	%fd77, %fd71, %fd76;
	add.f64 	%fd78, %fd75, %fd77;
	{
	.reg .b32 %temp; 
	mov.b64 	{%temp, %r28}, %fd10;
	}
	{
	.reg .b32 %temp; 
	mov.b64 	{%r29, %temp}, %fd10;
	}
	shl.b32 	%r30, %r28, 1;
	setp.gt.u32 	%p3, %r30, -33554433;
	and.b32  	%r31, %r28, -15728641;
	selp.b32 	%r32, %r31, %r28, %p3;
	mov.b64 	%fd79, {%r29, %r32};
	mul.rn.f64 	%fd80, %fd76, %fd79;
	neg.f64 	%fd81, %fd80;
	fma.rn.f64 	%fd82, %fd76, %fd79, %fd81;
	fma.rn.f64 	%fd83, %fd78, %fd79, %fd82;
	add.f64 	%fd4, %fd80, %fd83;
	sub.f64 	%fd84, %fd80, %fd4;
	add.f64 	%fd5, %fd83, %fd84;
	fma.rn.f64 	%fd85, %fd4, 0d3FF71547652B82FE, 0d4338000000000000;
	{
	.reg .b32 %temp; 
	mov.b64 	{%r5, %temp}, %fd85;
	}
	mov.f64 	%fd86, 0dC338000000000000;
	add.rn.f64 	%fd87, %fd85, %fd86;
	fma.rn.f64 	%fd88, %fd87, 0dBFE62E42FEFA39EF, %fd4;
	fma.rn.f64 	%fd89, %fd87, 0dBC7ABC9E3B39803F, %fd88;
	fma.rn.f64 	%fd90, %fd89, 0d3E5ADE1569CE2BDF, 0d3E928AF3FCA213EA;
	fma.rn.f64 	%fd91, %fd90, %fd89, 0d3EC71DEE62401315;
	fma.rn.f64 	%fd92, %fd91, %fd89, 0d3EFA01997C89EB71;
	fma.rn.f64 	%fd93, %fd92, %fd89, 0d3F2A01A014761F65;
	fma.rn.f64 	%fd94, %fd93, %fd89, 0d3F56C16C1852B7AF;
	fma.rn.f64 	%fd95, %fd94, %fd89, 0d3F81111111122322;
	fma.rn.f64 	%fd96, %fd95, %fd89, 0d3FA55555555502A1;
	fma.rn.f64 	%fd97, %fd96, %fd89, 0d3FC5555555555511;
	fma.rn.f64 	%fd98, %fd97, %fd89, 0d3FE000000000000B;
	fma.rn.f64 	%fd99, %fd98, %fd89, 0d3FF0000000000000;
	fma.rn.f64 	%fd100, %fd99, %fd89, 0d3FF0000000000000;
	{
	.reg .b32 %temp; 
	mov.b64 	{%r6, %temp}, %fd100;
	}
	{
	.reg .b32 %temp; 
	mov.b64 	{%temp, %r7}, %fd100;
	}
	shl.b32 	%r33, %r5, 20;
	add.s32 	%r34, %r33, %r7;
	mov.b64 	%fd108, {%r6, %r34};
	{
	.reg .b32 %temp; 
	mov.b64 	{%temp, %r35}, %fd4;
	}
	mov.b32 	%f2, %r35;
	abs.f32 	%f1, %f2;
	setp.lt.f32 	%p4, %f1, 0f4086232B;
	@%p4 bra 	$L__BB5_5;
	setp.lt.f64 	%p5, %fd4, 0d0000000000000000;
	add.f64 	%fd101, %fd4, 0d7FF0000000000000;
	selp.f64 	%fd108, 0d0000000000000000, %fd101, %p5;
	setp.geu.f32 	%p6, %f1, 0f40874800;
	@%p6 bra 	$L__BB5_5;
	shr.u32 	%r36, %r5, 31;
	add.s32 	%r37, %r5, %r36;
	shr.s32 	%r38, %r37, 1;
	shl.b32 	%r39, %r38, 20;
	add.s32 	%r40, %r7, %r39;
	mov.b64 	%fd102, {%r6, %r40};
	sub.s32 	%r41, %r5, %r38;
	shl.b32 	%r42, %r41, 20;
	add.s32 	%r43, %r42, 1072693248;
	mov.b32 	%r44, 0;
	mov.b64 	%fd103, {%r44, %r43};
	mul.f64 	%fd108, %fd103, %fd102;
$L__BB5_5:
	abs.f64 	%fd104, %fd108;
	setp.eq.f64 	%p7, %fd104, 0d7FF0000000000000;
	fma.rn.f64 	%fd105, %fd108, %fd5, %fd108;
	selp.f64 	%fd106, %fd108, %fd105, %p7;
	st.param.f64 	[func_retval0], %fd106;
	ret;

}


// ===== COMPILED SASS (sm_100) =====

	.target	sm_100

	.elftype	@"ET_EXEC"


//--------------------- .note.nv.tkinfo           --------------------------
	.section	.note.nv.tkinfo,"",@"SHT_NOTE"
	.sectionflags	@"SHF_NOTE_NV_TKINFO"
	.tkinfo
        /*0018*/ 	.word	0x00000002
        /*0030*/ 	.string	""
        /*0030*/ 	.string	"ptxas"
        /*0030*/ 	.string	"Cuda compilation tools, release 13.0, V13.0.88"
        /*0030*/ 	.string	"Build cuda_13.0.r13.0/compiler.36424714_0"
        /*0030*/ 	.string	"-arch sm_100 -m 64 "



//--------------------- .note.nv.cuinfo           --------------------------
	.section	.note.nv.cuinfo,"",@"SHT_NOTE"
	.sectionflags	@"SHF_NOTE_NV_CUINFO"
        /*0018*/ 	.short	0x0002
        /*001a*/ 	.short	0x0064
        /*001c*/ 	.short	0x0082
	.zero		2


//--------------------- .nv.info                  --------------------------
	.section	.nv.info,"",@"SHT_CUDA_INFO"
	.align	4


	//----- nvinfo : EIATTR_REGCOUNT
	.align		4
        /*0000*/ 	.byte	0x04, 0x2f
        /*0002*/ 	.short	(.L_1 - .L_0)
	.align		4
.L_0:
        /*0004*/ 	.word	index@(_Z15yuyv2yuv_kernalPhS_j)
        /*0008*/ 	.word	0x0000001e


	//----- nvinfo : EIATTR_FRAME_SIZE
	.align		4
.L_1:
        /*000c*/ 	.byte	0x04, 0x11
        /*000e*/ 	.short	(.L_3 - .L_2)
	.align		4
.L_2:
        /*0010*/ 	.word	index@($_Z15yuyv2yuv_kernalPhS_j$__internal_accurate_pow)
        /*0014*/ 	.word	0x00000000


	//----- nvinfo : EIATTR_FRAME_SIZE
	.align		4
.L_3:
        /*0018*/ 	.byte	0x04, 0x11
        /*001a*/ 	.short	(.L_5 - .L_4)
	.align		4
.L_4:
        /*001c*/ 	.word	index@(_Z15yuyv2yuv_kernalPhS_j)
        /*0020*/ 	.word	0x00000000


	//----- nvinfo : EIATTR_REGCOUNT
	.align		4
.L_5:
        /*0024*/ 	.byte	0x04, 0x2f
        /*0026*/ 	.short	(.L_7 - .L_6)
	.align		4
.L_6:
        /*0028*/ 	.word	index@(_Z15yuyv2bgr_kernalPhS_j)
        /*002c*/ 	.word	0x0000001d


	//----- nvinfo : EIATTR_FRAME_SIZE
	.align		4
.L_7:
        /*0030*/ 	.byte	0x04, 0x11
        /*0032*/ 	.short	(.L_9 - .L_8)
	.align		4
.L_8:
        /*0034*/ 	.word	index@($_Z15yuyv2bgr_kernalPhS_j$__internal_accurate_pow)
        /*0038*/ 	.word	0x00000000


	//----- nvinfo : EIATTR_FRAME_SIZE
	.align		4
.L_9:
        /*003c*/ 	.byte	0x04, 0x11
        /*003e*/ 	.short	(.L_11 - .L_10)
	.align		4
.L_10:
        /*0040*/ 	.word	index@(_Z15yuyv2bgr_kernalPhS_j)
        /*0044*/ 	.word	0x00000000


	//----- nvinfo : EIATTR_REGCOUNT
	.align		4
.L_11:
        /*0048*/ 	.byte	0x04, 0x2f
        /*004a*/ 	.short	(.L_13 - .L_12)
	.align		4
.L_12:
        /*004c*/ 	.word	index@(_Z15yuyv2dst_kernalPhS_PfS0_jj)
        /*0050*/ 	.word	0x00000020


	//----- nvinfo : EIATTR_FRAME_SIZE
	.align		4
.L_13:
        /*0054*/ 	.byte	0x04, 0x11
        /*0056*/ 	.short	(.L_15 - .L_14)
	.align		4
.L_14:
        /*0058*/ 	.word	index@($_Z15yuyv2dst_kernalPhS_PfS0_jj$__internal_accurate_pow)
        /*005c*/ 	.word	0x00000000


	//----- nvinfo : EIATTR_FRAME_SIZE
	.align		4
.L_15:
        /*0060*/ 	.byte	0x04, 0x11
        /*0062*/ 	.short	(.L_17 - .L_16)
	.align		4
.L_16:
        /*0064*/ 	.word	index@($__internal_4_$__cuda_sm3x_div_rn_noftz_f32_slowpath)
        /*0068*/ 	.word	0x00000000


	//----- nvinfo : EIATTR_FRAME_SIZE
	.align		4
.L_17:
        /*006c*/ 	.byte	0x04, 0x11
        /*006e*/ 	.short	(.L_19 - .L_18)
	.align		4
.L_18:
        /*0070*/ 	.word	index@($__internal_3_$__cuda_sm20_sqrt_rn_f32_slowpath)
        /*0074*/ 	.word	0x00000000


	//----- nvinfo : EIATTR_FRAME_SIZE
	.align		4
.L_19:
        /*0078*/ 	.byte	0x04, 0x11
        /*007a*/ 	.short	(.L_21 - .L_20)
	.align		4
.L_20:
        /*007c*/ 	.word	index@($__internal_2_$__cuda_sm20_div_rn_f64_full)
        /*0080*/ 	.word	0x00000000


	//----- nvinfo : EIATTR_FRAME_SIZE
	.align		4
.L_21:
        /*0084*/ 	.byte	0x04, 0x11
        /*0086*/ 	.short	(.L_23 - .L_22)
	.align		4
.L_22:
        /*0088*/ 	.word	index@(_Z15yuyv2dst_kernalPhS_PfS0_jj)
        /*008c*/ 	.word	0x00000000


	//----- nvinfo : EIATTR_REGCOUNT
	.align		4
.L_23:
        /*0090*/ 	.byte	0x04, 0x2f
        /*0092*/ 	.short	(.L_25 - .L_24)
	.align		4
.L_24:
        /*0094*/ 	.word	index@(_Z14resizew_kernalPfiiS_ii)
        /*0098*/ 	.word	0x00000016


	//----- nvinfo : EIATTR_FRAME_SIZE
	.align		4
.L_25:
        /*009c*/ 	.byte	0x04, 0x11
        /*009e*/ 	.short	(.L_27 - .L_26)
	.align		4
.L_26:
        /*00a0*/ 	.word	index@($__internal_1_$__cuda_sm3x_div_rn_noftz_f32_slowpath)
        /*00a4*/ 	.word	0x00000000


	//----- nvinfo : EIATTR_FRAME_SIZE
	.align		4
.L_27:
        /*00a8*/ 	.byte	0x04, 0x11
        /*00aa*/ 	.short	(.L_29 - .L_28)
	.align		4
.L_28:
        /*00ac*/ 	.word	index@(_Z14resizew_kernalPfiiS_ii)
        /*00b0*/ 	.word	0x00000000


	//----- nvinfo : EIATTR_REGCOUNT
	.align		4
.L_29:
        /*00b4*/ 	.byte	0x04, 0x2f
        /*00b6*/ 	.short	(.L_31 - .L_30)
	.align		4
.L_30:
        /*00b8*/ 	.word	index@(_Z14resizeh_kernalPfiiS_ii)
        /*00bc*/ 	.word	0x00000018


	//----- nvinfo : EIATTR_FRAME_SIZE
	.align		4
.L_31:
        /*00c0*/ 	.byte	0x04, 0x11
        /*00c2*/ 	.short	(.L_33 - .L_32)
	.align		4
.L_32:
        /*00c4*/ 	.word	index@($__internal_0_$__cuda_sm3x_div_rn_noftz_f32_slowpath)
        /*00c8*/ 	.word	0x00000000


	//----- nvinfo : EIATTR_FRAME_SIZE
	.align		4
.L_33:
        /*00cc*/ 	.byte	0x04, 0x11
        /*00ce*/ 	.short	(.L_35 - .L_34)
	.align		4
.L_34:
        /*00d0*/ 	.word	index@(_Z14resizeh_kernalPfiiS_ii)
        /*00d4*/ 	.word	0x00000000


	//----- nvinfo : EIATTR_MIN_STACK_SIZE
	.align		4
.L_35:
        /*00d8*/ 	.byte	0x04, 0x12
        /*00da*/ 	.short	(.L_37 - .L_36)
	.align		4
.L_36:
        /*00dc*/ 	.word	index@(_Z14resizeh_kernalPfiiS_ii)
        /*00e0*/ 	.word	0x00000000


	//----- nvinfo : EIATTR_MIN_STACK_SIZE
	.align		4
.L_37:
        /*00e4*/ 	.byte	0x04, 0x12
        /*00e6*/ 	.short	(.L_39 - .L_38)
	.align		4
.L_38:
        /*00e8*/ 	.word	index@(_Z14resizew_kernalPfiiS_ii)
        /*00ec*/ 	.word	0x00000000


	//----- nvinfo : EIATTR_MIN_STACK_SIZE
	.align		4
.L_39:
        /*00f0*/ 	.byte	0x04, 0x12
        /*00f2*/ 	.short	(.L_41 - .L_40)
	.align		4
.L_40:
        /*00f4*/ 	.word	index@(_Z15yuyv2dst_kernalPhS_PfS0_jj)
        /*00f8*/ 	.word	0x00000000


	//----- nvinfo : EIATTR_MIN_STACK_SIZE
	.align		4
.L_41:
        /*00fc*/ 	.byte	0x04, 0x12
        /*00fe*/ 	.short	(.L_43 - .L_42)
	.align		4
.L_42:
        /*0100*/ 	.word	index@(_Z15yuyv2bgr_kernalPhS_j)
        /*0104*/ 	.word	0x00000000


	//----- nvinfo : EIATTR_MIN_STACK_SIZE
	.align		4
.L_43:
        /*0108*/ 	.byte	0x04, 0x12
        /*010a*/ 	.short	(.L_45 - .L_44)
	.align		4
.L_44:
        /*010c*/ 	.word	index@(_Z15yuyv2yuv_kernalPhS_j)
        /*0110*/ 	.word	0x00000000
.L_45:


//--------------------- .nv.compat                --------------------------
	.section	.nv.compat,"",@"SHT_CUDA_COMPAT_INFO"
	.align	4
        /*0000*/ 	.byte	0x02, 0x09, 0x00, 0x00, 0x02, 0x02, 0x01, 0x00, 0x02, 0x05, 0x05, 0x00, 0x03, 0x07, 0x01, 0x01
        /*0010*/ 	.byte	0x02, 0x03, 0x00, 0x00, 0x02, 0x06, 0x01, 0x00, 0x04, 0x0b, 0x08, 0x00, 0x01, 0x00, 0x00, 0x00
        /*0020*/ 	.byte	0x00, 0x00, 0x00, 0x00


//--------------------- .nv.info._Z14resizeh_kernalPfiiS_ii --------------------------
	.section	.nv.info._Z14resizeh_kernalPfiiS_ii,"",@"SHT_CUDA_INFO"
	.sectionflags	@""
	.align	4


	//----- nvinfo : EIATTR_CUDA_API_VERSION
	.align		4
        /*0000*/ 	.byte	0x04, 0x37
        /*0002*/ 	.short	(.L_47 - .L_46)
.L_46:
        /*0004*/ 	.word	0x00000082


	//----- nvinfo : EIATTR_KPARAM_INFO
	.align		4
.L_47:
        /*0008*/ 	.byte	0x04, 0x17
        /*000a*/ 	.short	(.L_49 - .L_48)
.L_48:
        /*000c*/ 	.word	0x00000000
        /*0010*/ 	.short	0x0005
        /*0012*/ 	.short	0x001c
        /*0014*/ 	.byte	0x00, 0xf0, 0x11, 0x00


	//----- nvinfo : EIATTR_KPARAM_INFO
	.align		4
.L_49:
        /*0018*/ 	.byte	0x04, 0x17
        /*001a*/ 	.short	(.L_51 - .L_50)
.L_50:
        /*001c*/ 	.word	0x00000000
        /*0020*/ 	.short	0x0004
        /*0022*/ 	.short	0x0018
        /*0024*/ 	.byte	0x00, 0xf0, 0x11, 0x00


	//----- nvinfo : EIATTR_KPARAM_INFO
	.align		4
.L_51:
        /*0028*/ 	.byte	0x04, 0x17
        /*002a*/ 	.short	(.L_53 - .L_52)
.L_52:
        /*002c*/ 	.word	0x00000000
        /*0030*/ 	.short	0x0003
        /*0032*/ 	.short	0x0010
        /*0034*/ 	.byte	0x00, 0xf5, 0x21, 0x00


	//----- nvinfo : EIATTR_KPARAM_INFO
	.align		4
.L_53:
        /*0038*/ 	.byte	0x04, 0x17
        /*003a*/ 	.short	(.L_55 - .L_54)
.L_54:
        /*003c*/ 	.word	0x00000000
        /*0040*/ 	.short	0x0002
        /*0042*/ 	.short	0x000c
        /*0044*/ 	.byte	0x00, 0xf0, 0x11, 0x00


	//----- nvinfo : EIATTR_KPARAM_INFO
	.align		4
.L_55:
        /*0048*/ 	.byte	0x04, 0x17
        /*004a*/ 	.short	(.L_57 - .L_56)
.L_56:
        /*004c*/ 	.word	0x00000000
        /*0050*/ 	.short	0x0001
        /*0052*/ 	.short	0x0008
        /*0054*/ 	.byte	0x00, 0xf0, 0x11, 0x00


	//----- nvinfo : EIATTR_KPARAM_INFO
	.align		4
.L_57:
        /*0058*/ 	.byte	0x04, 0x17
        /*005a*/ 	.short	(.L_59 - .L_58)
.L_58:
        /*005c*/ 	.word	0x00000000
        /*0060*/ 	.short	0x0000
        /*0062*/ 	.short	0x0000
        /*0064*/ 	.byte	0x00, 0xf5, 0x21, 0x00


	//----- nvinfo : EIATTR_SPARSE_MMA_MASK
	.align		4
.L_59:
        /*0068*/ 	.byte	0x03, 0x50
        /*006a*/ 	.short	0x0000


	//----- nvinfo : EIATTR_MAXREG_COUNT
	.align		4
        /*006c*/ 	.byte	0x03, 0x1b
        /*006e*/ 	.short	0x00ff


	//----- nvinfo : EIATTR_MERCURY_ISA_VERSION
	.align		4
        /*0070*/ 	.byte	0x03, 0x5f
        /*0072*/ 	.short	0x0101


	//----- nvinfo : EIATTR_VRC_CTA_INIT_COUNT
	.align		4
        /*0074*/ 	.byte	0x02, 0x4a
	.zero		1
	.zero		1


	//----- nvinfo : EIATTR_EXIT_INSTR_OFFSETS
	.align		4
        /*0078*/ 	.byte	0x04, 0x1c
        /*007a*/ 	.short	(.L_61 - .L_60)


	//   ....[0]....
.L_60:
        /*007c*/ 	.word	0x00000170


	//   ....[1]....
        /*0080*/ 	.word	0x000003d0


	//----- nvinfo : EIATTR_CRS_STACK_SIZE
	.align		4
.L_61:
        /*0084*/ 	.byte	0x04, 0x1e
        /*0086*/ 	.short	(.L_63 - .L_62)
.L_62:
        /*0088*/ 	.word	0x00000000


	//----- nvinfo : EIATTR_CBANK_PARAM_SIZE
	.align		4
.L_63:
        /*008c*/ 	.byte	0x03, 0x19
        /*008e*/ 	.short	0x0020


	//----- nvinfo : EIATTR_PARAM_CBANK
	.align		4
        /*0090*/ 	.byte	0x04, 0x0a
        /*0092*/ 	.short	(.L_65 - .L_64)
	.align		4
.L_64:
        /*0094*/ 	.word	index@(.nv.constant0._Z14resizeh_kernalPfiiS_ii)
        /*0098*/ 	.short	0x0380
        /*009a*/ 	.short	0x0020


	//----- nvinfo : EIATTR_SW_WAR
	.align		4
.L_65:
        /*009c*/ 	.byte	0x04, 0x36
        /*009e*/ 	.short	(.L_67 - .L_66)
.L_66:
        /*00a0*/ 	.word	0x00000008
.L_67:


//--------------------- .nv.info._Z14resizew_kernalPfiiS_ii --------------------------
	.section	.nv.info._Z14resizew_kernalPfiiS_ii,"",@"SHT_CUDA_INFO"
	.sectionflags	@""
	.align	4


	//----- nvinfo : EIATTR_CUDA_API_VERSION
	.align		4
        /*0000*/ 	.byte	0x04, 0x37
        /*0002*/ 	.short	(.L_69 - .L_68)
.L_68:
        /*0004*/ 	.word	0x00000082


	//----- nvinfo : EIATTR_KPARAM_INFO
	.align		4
.L_69:
        /*0008*/ 	.byte	0x04, 0x17
        /*000a*/ 	.short	(.L_71 - .L_70)
.L_70:
        /*000c*/ 	.word	0x00000000
        /*0010*/ 	.short	0x0005
        /*0012*/ 	.short	0x001c
        /*0014*/ 	.byte	0x00, 0xf0, 0x11, 0x00


	//----- nvinfo : EIATTR_KPARAM_INFO
	.align		4
.L_71:
        /*0018*/ 	.byte	0x04, 0x17
        /*001a*/ 	.short	(.L_73 - .L_72)
.L_72:
        /*001c*/ 	.word	0x00000000
        /*0020*/ 	.short	0x0004
        /*0022*/ 	.short	0x0018
        /*0024*/ 	.byte	0x00, 0xf0, 0x11, 0x00


	//----- nvinfo : EIATTR_KPARAM_INFO
	.align		4
.L_73:
        /*0028*/ 	.byte	0x04, 0x17
        /*002a*/ 	.short	(.L_75 - .L_74)
.L_74:
        /*002c*/ 	.word	0x00000000
        /*0030*/ 	.short	0x0003
        /*0032*/ 	.short	0x0010
        /*0034*/ 	.byte	0x00, 0xf5, 0x21, 0x00


	//----- nvinfo : EIATTR_KPARAM_INFO
	.align		4
.L_75:
        /*0038*/ 	.byte	0x04, 0x17
        /*003a*/ 	.short	(.L_77 - .L_76)
.L_76:
        /*003c*/ 	.word	0x00000000
        /*0040*/ 	.short	0x0002
        /*0042*/ 	.short	0x000c
        /*0044*/ 	.byte	0x00, 0xf0, 0x11, 0x00


	//----- nvinfo : EIATTR_KPARAM_INFO
	.align		4
.L_77:
        /*0048*/ 	.byte	0x04, 0x17
        /*004a*/ 	.short	(.L_79 - .L_78)
.L_78:
        /*004c*/ 	.word	0x00000000
        /*0050*/ 	.short	0x0001
        /*0052*/ 	.short	0x0008
        /*0054*/ 	.byte	0x00, 0xf0, 0x11, 0x00


	//----- nvinfo : EIATTR_KPARAM_INFO
	.align		4
.L_79:
        /*0058*/ 	.byte	0x04, 0x17
        /*005a*/ 	.short	(.L_81 - .L_80)
.L_80:
        /*005c*/ 	.word	0x00000000
        /*0060*/ 	.short	0x0000
        /*0062*/ 	.short	0x0000
        /*0064*/ 	.byte	0x00, 0xf5, 0x21, 0x00


	//----- nvinfo : EIATTR_SPARSE_MMA_MASK
	.align		4
.L_81:
        /*0068*/ 	.byte	0x03, 0x50
        /*006a*/ 	.short	0x0000


	//----- nvinfo : EIATTR_MAXREG_COUNT
	.align		4
        /*006c*/ 	.byte	0x03, 0x1b
        /*006e*/ 	.short	0x00ff


	//----- nvinfo : EIATTR_MERCURY_ISA_VERSION
	.align		4
        /*0070*/ 	.byte	0x03, 0x5f
        /*0072*/ 	.short	0x0101


	//----- nvinfo : EIATTR_VRC_CTA_INIT_COUNT
	.align		4
        /*0074*/ 	.byte	0x02, 0x4a
	.zero		1
	.zero		1


	//----- nvinfo : EIATTR_EXIT_INSTR_OFFSETS
	.align		4
        /*0078*/ 	.byte	0x04, 0x1c
        /*007a*/ 	.short	(.L_83 - .L_82)


	//   ....[0]....
.L_82:
        /*007c*/ 	.word	0x00000170


	//   ....[1]....
        /*0080*/ 	.word	0x000003a0


	//----- nvinfo : EIATTR_CRS_STACK_SIZE
	.align		4
.L_83:
        /*0084*/ 	.byte	0x04, 0x1e
        /*0086*/ 	.short	(.L_85 - .L_84)
.L_84:
        /*0088*/ 	.word	0x00000000


	//----- nvinfo : EIATTR_CBANK_PARAM_SIZE
	.align		4
.L_85:
        /*008c*/ 	.byte	0x03, 0x19
        /*008e*/ 	.short	0x0020


	//----- nvinfo : EIATTR_PARAM_CBANK
	.align		4
        /*0090*/ 	.byte	0x04, 0x0a
        /*0092*/ 	.short	(.L_87 - .L_86)
	.align		4
.L_86:
        /*0094*/ 	.word	index@(.nv.constant0._Z14resizew_kernalPfiiS_ii)
        /*0098*/ 	.short	0x0380
        /*009a*/ 	.short	0x0020


	//----- nvinfo : EIATTR_SW_WAR
	.align		4
.L_87:
        /*009c*/ 	.byte	0x04, 0x36
        /*009e*/ 	.short	(.L_89 - .L_88)
.L_88:
        /*00a0*/ 	.word	0x00000008
.L_89:


//--------------------- .nv.info._Z15yuyv2dst_kernalPhS_PfS0_jj --------------------------
	.section	.nv.info._Z15yuyv2dst_kernalPhS_PfS0_jj,"",@"SHT_CUDA_INFO"
	.sectionflags	@""
	.align	4


	//----- nvinfo : EIATTR_CUDA_API_VERSION
	.align		4
        /*0000*/ 	.byte	0x04, 0x37
        /*0002*/ 	.short	(.L_91 - .L_90)
.L_90:
        /*0004*/ 	.word	0x00000082


	//----- nvinfo : EIATTR_KPARAM_INFO
	.align		4
.L_91:
        /*0008*/ 	.byte	0x04, 0x17
        /*000a*/ 	.short	(.L_93 - .L_92)
.L_92:
        /*000c*/ 	.word	0x00000000
        /*0010*/ 	.short	0x0005
        /*0012*/ 	.short	0x0024
        /*0014*/ 	.byte	0x00, 0xf0, 0x11, 0x00


	//----- nvinfo : EIATTR_KPARAM_INFO
	.align		4
.L_93:
        /*0018*/ 	.byte	0x04, 0x17
        /*001a*/ 	.short	(.L_95 - .L_94)
.L_94:
        /*001c*/ 	.word	0x00000000
        /*0020*/ 	.short	0x0004
        /*0022*/ 	.short	0x0020
        /*0024*/ 	.byte	0x00, 0xf0, 0x11, 0x00


	//----- nvinfo : EIATTR_KPARAM_INFO
	.align		4
.L_95:
        /*0028*/ 	.byte	0x04, 0x17
        /*002a*/ 	.short	(.L_97 - .L_96)
.L_96:
        /*002c*/ 	.word	0x00000000
        /*0030*/ 	.short	0x0003
        /*0032*/ 	.short	0x0018
        /*0034*/ 	.byte	0x00, 0xf5, 0x21, 0x00


	//----- nvinfo : EIATTR_KPARAM_INFO
	.align		4
.L_97:
        /*0038*/ 	.byte	0x04, 0x17
        /*003a*/ 	.short	(.L_99 - .L_98)
.L_98:
        /*003c*/ 	.word	0x00000000
        /*0040*/ 	.short	0x0002
        /*0042*/ 	.short	0x0010
        /*0044*/ 	.byte	0x00, 0xf5, 0x21, 0x00


	//----- nvinfo : EIATTR_KPARAM_INFO
	.align		4
.L_99:
        /*0048*/ 	.byte	0x04, 0x17
        /*004a*/ 	.short	(.L_101 - .L_100)
.L_100:
        /*004c*/ 	.word	0x00000000
        /*0050*/ 	.short	0x0001
        /*0052*/ 	.short	0x0008
        /*0054*/ 	.byte	0x00, 0xf5, 0x21, 0x00


	//----- nvinfo : EIATTR_KPARAM_INFO
	.align		4
.L_101:
        /*0058*/ 	.byte	0x04, 0x17
        /*005a*/ 	.short	(.L_103 - .L_102)
.L_102:
        /*005c*/ 	.word	0x00000000
        /*0060*/ 	.short	0x0000
        /*0062*/ 	.short	0x0000
        /*0064*/ 	.byte	0x00, 0xf5, 0x21, 0x00


	//----- nvinfo : EIATTR_SPARSE_MMA_MASK
	.align		4
.L_103:
        /*0068*/ 	.byte	0x03, 0x50
        /*006a*/ 	.short	0x0000


	//----- nvinfo : EIATTR_MAXREG_COUNT
	.align		4
        /*006c*/ 	.byte	0x03, 0x1b
        /*006e*/ 	.short	0x00ff


	//----- nvinfo : EIATTR_NUM_BARRIERS
	.align		4
        /*0070*/ 	.byte	0x02, 0x4c
        /*0072*/ 	.byte	0x01
	.zero		1


	//----- nvinfo : EIATTR_MERCURY_ISA_VERSION
	.align		4
        /*0074*/ 	.byte	0x03, 0x5f
        /*0076*/ 	.short	0x0101


	//----- nvinfo : EIATTR_VRC_CTA_INIT_COUNT
	.align		4
        /*0078*/ 	.byte	0x02, 0x4a
	.zero		1
	.zero		1


	//----- nvinfo : EIATTR_EXIT_INSTR_OFFSETS
	.align		4
        /*007c*/ 	.byte	0x04, 0x1c
        /*007e*/ 	.short	(.L_105 - .L_104)


	//   ....[0]....
.L_104:
        /*0080*/ 	.word	0x00001980


	//----- nvinfo : EIATTR_CRS_STACK_SIZE
	.align		4
.L_105:
        /*0084*/ 	.byte	0x04, 0x1e
        /*0086*/ 	.short	(.L_107 - .L_106)
.L_106:
        /*0088*/ 	.word	0x00000000


	//----- nvinfo : EIATTR_CBANK_PARAM_SIZE
	.align		4
.L_107:
        /*008c*/ 	.byte	0x03, 0x19
        /*008e*/ 	.short	0x0028


	//----- nvinfo : EIATTR_PARAM_CBANK
	.align		4
        /*0090*/ 	.byte	0x04, 0x0a
        /*0092*/ 	.short	(.L_109 - .L_108)
	.align		4
.L_108:
        /*0094*/ 	.word	index@(.nv.constant0._Z15yuyv2dst_kernalPhS_PfS0_jj)
        /*0098*/ 	.short	0x0380
        /*009a*/ 	.short	0x0028


	//----- nvinfo : EIATTR_SW_WAR
	.align		4
.L_109:
        /*009c*/ 	.byte	0x04, 0x36
        /*009e*/ 	.short	(.L_111 - .L_110)
.L_110:
        /*00a0*/ 	.word	0x00000008
.L_111:


//--------------------- .nv.info._Z15yuyv2bgr_kernalPhS_j --------------------------
	.section	.nv.info._Z15yuyv2bgr_kernalPhS_j,"",@"SHT_CUDA_INFO"
	.sectionflags	@""
	.align	4


	//----- nvinfo : EIATTR_CUDA_API_VERSION
	.align		4
        /*0000*/ 	.byte	0x04, 0x37
        /*0002*/ 	.short	(.L_113 - .L_112)
.L_112:
        /*0004*/ 	.word	0x00000082


	//----- nvinfo : EIATTR_KPARAM_INFO
	.align		4
.L_113:
        /*0008*/ 	.byte	0x04, 0x17
        /*000a*/ 	.short	(.L_115 - .L_114)
.L_114:
        /*000c*/ 	.word	0x00000000
        /*0010*/ 	.short	0x0002
        /*0012*/ 	.short	0x0010
        /*0014*/ 	.byte	0x00, 0xf0, 0x11, 0x00


	//----- nvinfo : EIATTR_KPARAM_INFO
	.align		4
.L_115:
        /*0018*/ 	.byte	0x04, 0x17
        /*001a*/ 	.short	(.L_117 - .L_116)
.L_116:
        /*001c*/ 	.word	0x00000000
        /*0020*/ 	.short	0x0001
        /*0022*/ 	.short	0x0008
        /*0024*/ 	.byte	0x00, 0xf5, 0x21, 0x00


	//----- nvinfo : EIATTR_KPARAM_INFO
	.align		4
.L_117:
        /*0028*/ 	.byte	0x04, 0x17
        /*002a*/ 	.short	(.L_119 - .L_118)
.L_118:
        /*002c*/ 	.word	0x00000000
        /*0030*/ 	.short	0x0000
        /*0032*/ 	.short	0x0000
        /*0034*/ 	.byte	0x00, 0xf5, 0x21, 0x00


	//----- nvinfo : EIATTR_SPARSE_MMA_MASK
	.align		4
.L_119:
        /*0038*/ 	.byte	0x03, 0x50
        /*003a*/ 	.short	0x0000


	//----- nvinfo : EIATTR_MAXREG_COUNT
	.align		4
        /*003c*/ 	.byte	0x03, 0x1b
        /*003e*/ 	.short	0x00ff


	//----- nvinfo : EIATTR_NUM_BARRIERS
	.align		4
        /*0040*/ 	.byte	0x02, 0x4c
        /*0042*/ 	.byte	0x01
	.zero		1


	//----- nvinfo : EIATTR_MERCURY_ISA_VERSION
	.align		4
        /*0044*/ 	.byte	0x03, 0x5f
        /*0046*/ 	.short	0x0101


	//----- nvinfo : EIATTR_VRC_CTA_INIT_COUNT
	.align		4
        /*0048*/ 	.byte	0x02, 0x4a
	.zero		1
	.zero		1


	//----- nvinfo : EIATTR_EXIT_INSTR_OFFSETS
	.align		4
        /*004c*/ 	.byte	0x04, 0x1c
        /*004e*/ 	.short	(.L_121 - .L_120)


	//   ....[0]....
.L_120:
        /*0050*/ 	.word	0x00000540


	//----- nvinfo : EIATTR_CRS_STACK_SIZE
	.align		4
.L_121:
        /*0054*/ 	.byte	0x04, 0x1e
        /*0056*/ 	.short	(.L_123 - .L_122)
.L_122:
        /*0058*/ 	.word	0x00000000


	//----- nvinfo : EIATTR_CBANK_PARAM_SIZE
	.align		4
.L_123:
        /*005c*/ 	.byte	0x03, 0x19
        /*005e*/ 	.short	0x0014


	//----- nvinfo : EIATTR_PARAM_CBANK
	.align		4
        /*0060*/ 	.byte	0x04, 0x0a
        /*0062*/ 	.short	(.L_125 - .L_124)
	.align		4
.L_124:
        /*0064*/ 	.word	index@(.nv.constant0._Z15yuyv2bgr_kernalPhS_j)
        /*0068*/ 	.short	0x0380
        /*006a*/ 	.short	0x0014


	//----- nvinfo : EIATTR_SW_WAR
	.align		4
.L_125:
        /*006c*/ 	.byte	0x04, 0x36
        /*006e*/ 	.short	(.L_127 - .L_126)
.L_126:
        /*0070*/ 	.word	0x00000008
.L_127:


//--------------------- .nv.info._Z15yuyv2yuv_kernalPhS_j --------------------------
	.section	.nv.info._Z15yuyv2yuv_kernalPhS_j,"",@"SHT_CUDA_INFO"
	.sectionflags	@""
	.align	4


	//----- nvinfo : EIATTR_CUDA_API_VERSION
	.align		4
        /*0000*/ 	.byte	0x04, 0x37
        /*0002*/ 	.short	(.L_129 - .L_128)
.L_128:
        /*0004*/ 	.word	0x00000082


	//----- nvinfo : EIATTR_KPARAM_INFO
	.align		4
.L_129:
        /*0008*/ 	.byte	0x04, 0x17
        /*000a*/ 	.short	(.L_131 - .L_130)
.L_130:
        /*000c*/ 	.word	0x00000000
        /*0010*/ 	.short	0x0002
        /*0012*/ 	.short	0x0010
        /*0014*/ 	.byte	0x00, 0xf0, 0x11, 0x00


	//----- nvinfo : EIATTR_KPARAM_INFO
	.align		4
.L_131:
        /*0018*/ 	.byte	0x04, 0x17
        /*001a*/ 	.short	(.L_133 - .L_132)
.L_132:
        /*001c*/ 	.word	0x00000000
        /*0020*/ 	.short	0x0001
        /*0022*/ 	.short	0x0008
        /*0024*/ 	.byte	0x00, 0xf5, 0x21, 0x00


	//----- nvinfo : EIATTR_KPARAM_INFO
	.align		4
.L_133:
        /*0028*/ 	.byte	0x04, 0x17
        /*002a*/ 	.short	(.L_135 - .L_134)
.L_134:
        /*002c*/ 	.word	0x00000000
        /*0030*/ 	.short	0x0000
        /*0032*/ 	.short	0x0000
        /*0034*/ 	.byte	0x00, 0xf5, 0x21, 0x00


	//----- nvinfo : EIATTR_SPARSE_MMA_MASK
	.align		4
.L_135:
        /*0038*/ 	.byte	0x03, 0x50
        /*003a*/ 	.short	0x0000


	//----- nvinfo : EIATTR_MAXREG_COUNT
	.align		4
        /*003c*/ 	.byte	0x03, 0x1b
        /*003e*/ 	.short	0x00ff


	//----- nvinfo : EIATTR_NUM_BARRIERS
	.align		4
        /*0040*/ 	.byte	0x02, 0x4c
        /*0042*/ 	.byte	0x01
	.zero		1


	//----- nvinfo : EIATTR_MERCURY_ISA_VERSION
	.align		4
        /*0044*/ 	.byte	0x03, 0x5f
        /*0046*/ 	.short	0x0101


	//----- nvinfo : EIATTR_VRC_CTA_INIT_COUNT
	.align		4
        /*0048*/ 	.byte	0x02, 0x4a
	.zero		1
	.zero		1


	//----- nvinfo : EIATTR_EXIT_INSTR_OFFSETS
	.align		4
        /*004c*/ 	.byte	0x04, 0x1c
        /*004e*/ 	.short	(.L_137 - .L_136)


	//   ....[0]....
.L_136:
        /*0050*/ 	.word	0x00000360


	//----- nvinfo : EIATTR_CRS_STACK_SIZE
	.align		4
.L_137:
        /*0054*/ 	.byte	0x04, 0x1e
        /*0056*/ 	.short	(.L_139 - .L_138)
.L_138:
        /*0058*/ 	.word	0x00000000


	//----- nvinfo : EIATTR_CBANK_PARAM_SIZE
	.align		4
.L_139:
        /*005c*/ 	.byte	0x03, 0x19
        /*005e*/ 	.short	0x0014


	//----- nvinfo : EIATTR_PARAM_CBANK
	.align		4
        /*0060*/ 	.byte	0x04, 0x0a
        /*0062*/ 	.short	(.L_141 - .L_140)
	.align		4
.L_140:
        /*0064*/ 	.word	index@(.nv.constant0._Z15yuyv2yuv_kernalPhS_j)
        /*0068*/ 	.short	0x0380
        /*006a*/ 	.short	0x0014


	//----- nvinfo : EIATTR_SW_WAR
	.align		4
.L_141:
        /*006c*/ 	.byte	0x04, 0x36
        /*006e*/ 	.short	(.L_143 - .L_142)
.L_142:
        /*0070*/ 	.word	0x00000008
.L_143:


//--------------------- .nv.callgraph             --------------------------
	.section	.nv.callgraph,"",@"SHT_CUDA_CALLGRAPH"
	.align	4
	.sectionentsize	8
	.align		4
        /*0000*/ 	.word	0x00000000
	.align		4
        /*0004*/ 	.word	0xffffffff
	.align		4
        /*0008*/ 	.word	0x00000000
	.align		4
        /*000c*/ 	.word	0xfffffffe
	.align		4
        /*0010*/ 	.word	0x00000000
	.align		4
        /*0014*/ 	.word	0xfffffffd
	.align		4
        /*0018*/ 	.word	0x00000000
	.align		4
        /*001c*/ 	.word	0xfffffffc


//--------------------- .text._Z14resizeh_kernalPfiiS_ii --------------------------
	.section	.text._Z14resizeh_kernalPfiiS_ii,"ax",@progbits
	.align	128
        .global         _Z14resizeh_kernalPfiiS_ii
        .type           _Z14resizeh_kernalPfiiS_ii,@function
        .size           _Z14resizeh_kernalPfiiS_ii,(.L_x_66 - _Z14resizeh_kernalPfiiS_ii)
        .other          _Z14resizeh_kernalPfiiS_ii,@"STO_CUDA_ENTRY STV_DEFAULT"
_Z14resizeh_kernalPfiiS_ii:
.text._Z14resizeh_kernalPfiiS_ii:
[----:B------:R-:W-:Y:S01]  /*0000*/  LDC R1, c[0x0][0x37c] ;  /* 0x0000df00ff017b82 */ /* 0x000fe20000000800 */
[----:B------:R-:W0:Y:S01]  /*0010*/  LDCU UR4, c[0x0][0x39c] ;  /* 0x00007380ff0477ac */ /* 0x000e220008000800 */
[----:B------:R-:W1:Y:S01]  /*0020*/  LDCU UR5, c[0x0][0x38c] ;  /* 0x00007180ff0577ac */ /* 0x000e620008000800 */
[----:B0-----:R-:W-:-:S06]  /*0030*/  UIADD3 UR4, UPT, UPT, UR4, -0x1, URZ ;  /* 0xffffffff04047890 */ /* 0x001fcc000fffe0ff */
[----:B------:R-:W-:Y:S01]  /*0040*/  I2FP.F32.S32 R3, UR4 ;  /* 0x0000000400037c45 */ /* 0x000fe20008201400 */
[----:B-1----:R-:W-:Y:S01]  /*0050*/  UIADD3 UR4, UPT, UPT, UR5, -0x1, URZ ;  /* 0xffffffff05047890 */ /* 0x002fe2000fffe0ff */
[----:B------:R-:W0:Y:S02]  /*0060*/  S2UR UR5, SR_CTAID.X ;  /* 0x00000000000579c3 */ /* 0x000e240000002500 */
[----:B------:R-:W1:Y:S03]  /*0070*/  MUFU.RCP R2, R3 ;  /* 0x0000000300027308 */ /* 0x000e660000001000 */
[----:B------:R-:W-:-:S05]  /*0080*/  I2FP.F32.S32 R0, UR4 ;  /* 0x0000000400007c45 */ /* 0x000fca0008201400 */
[----:B------:R-:W2:Y:S01]  /*0090*/  FCHK P0, R0, R3 ;  /* 0x0000000300007302 */ /* 0x000ea20000000000 */
[----:B-1----:R-:W-:-:S04]  /*00a0*/  FFMA R5, -R3, R2, 1 ;  /* 0x3f80000003057423 */ /* 0x002fc80000000102 */
[----:B------:R-:W-:-:S04]  /*00b0*/  FFMA R5, R2, R5, R2 ;  /* 0x0000000502057223 */ /* 0x000fc80000000002 */
[----:B------:R-:W-:-:S04]  /*00c0*/  FFMA R2, R0, R5, RZ ;  /* 0x0000000500027223 */ /* 0x000fc800000000ff */
[----:B------:R-:W-:-:S04]  /*00d0*/  FFMA R4, -R3, R2, R0 ;  /* 0x0000000203047223 */ /* 0x000fc80000000100 */
[----:B------:R-:W-:Y:S01]  /*00e0*/  FFMA R2, R5, R4, R2 ;  /* 0x0000000405027223 */ /* 0x000fe20000000002 */
[----:B0-2---:R-:W-:Y:S06]  /*00f0*/  @!P0 BRA `(.L_x_0) ;  /* 0x00000000000c8947 */ /* 0x005fec0003800000 */
[----:B------:R-:W-:-:S07]  /*0100*/  MOV R2, 0x120 ;  /* 0x0000012000027802 */ /* 0x000fce0000000f00 */
[----:B------:R-:W-:Y:S05]  /*0110*/  CALL.REL.NOINC `($__internal_0_$__cuda_sm3x_div_rn_noftz_f32_slowpath) ;  /* 0x0000000000b07944 */ /* 0x000fea0003c00000 */
[----:B------:R-:W-:-:S07]  /*0120*/  IMAD.MOV.U32 R2, RZ, RZ, R0 ;  /* 0x000000ffff027224 */ /* 0x000fce00078e0000 */
.L_x_0:
[----:B------:R-:W-:-:S05]  /*0130*/  I2FP.F32.U32 R3, UR5 ;  /* 0x0000000500037c45 */ /* 0x000fca0008201000 */
[----:B------:R-:W-:-:S04]  /*0140*/  FMUL R8, R3, R2 ;  /* 0x0000000203087220 */ /* 0x000fc80000400000 */
[----:B------:R-:W0:Y:S02]  /*0150*/  F2I.TRUNC.NTZ R7, R8 ;  /* 0x0000000800077305 */ /* 0x000e24000020f100 */
[----:B0-----:R-:W-:-:S13]  /*0160*/  ISETP.GE.AND P0, PT, R7, UR4, PT ;  /* 0x0000000407007c0c */ /* 0x001fda000bf06270 */
[----:B------:R-:W-:Y:S05]  /*0170*/  @P0 EXIT ;  /* 0x000000000000094d */ /* 0x000fea0003800000 */
[----:B------:R-:W0:Y:S01]  /*0180*/  S2R R17, SR_TID.X ;  /* 0x0000000000117919 */ /* 0x000e220000002100 */
[----:B------:R-:W0:Y:S01]  /*0190*/  LDC.64 R2, c[0x0][0x388] ;  /* 0x0000e200ff027b82 */ /* 0x000e220000000a00 */
[----:B------:R-:W1:Y:S07]  /*01a0*/  LDCU.64 UR6, c[0x0][0x358] ;  /* 0x00006b00ff0677ac */ /* 0x000e6e0008000a00 */
[----:B------:R-:W2:Y:S08]  /*01b0*/  LDC.64 R12, c[0x0][0x380] ;  /* 0x0000e000ff0c7b82 */ /* 0x000eb00000000a00 */
[----:B------:R-:W3:Y:S01]  /*01c0*/  LDC.64 R10, c[0x0][0x390] ;  /* 0x0000e400ff0a7b82 */ /* 0x000ee20000000a00 */
[----:B0-----:R-:W-:-:S04]  /*01d0*/  IMAD R5, R7, R2, R17 ;  /* 0x0000000207057224 */ /* 0x001fc800078e0211 */
[----:B--2---:R-:W-:-:S03]  /*01e0*/  IMAD.WIDE R12, R5, 0x4, R12 ;  /* 0x00000004050c7825 */ /* 0x004fc600078e020c */
[----:B------:R-:W0:Y:S02]  /*01f0*/  LDC.64 R4, c[0x0][0x398] ;  /* 0x0000e600ff047b82 */ /* 0x000e240000000a00 */
[----:B-1----:R1:W2:Y:S01]  /*0200*/  LDG.E R9, desc[UR6][R12.64] ;  /* 0x000000060c097981 */ /* 0x0022a2000c1e1900 */
[----:B------:R-:W-:-:S06]  /*0210*/  IMAD.WIDE R14, R2, 0x4, R12 ;  /* 0x00000004020e7825 */ /* 0x000fcc00078e020c */
[----:B------:R-:W4:Y:S01]  /*0220*/  LDG.E R15, desc[UR6][R14.64] ;  /* 0x000000060e0f7981 */ /* 0x000f22000c1e1900 */
[----:B------:R-:W-:Y:S01]  /*0230*/  I2FP.F32.S32 R7, R7 ;  /* 0x0000000700077245 */ /* 0x000fe20000201400 */
[----:B------:R-:W-:-:S04]  /*0240*/  IMAD R21, R3, R2, RZ ;  /* 0x0000000203157224 */ /* 0x000fc800078e02ff */
[----:B------:R-:W-:Y:S01]  /*0250*/  FADD R8, R8, -R7 ;  /* 0x8000000708087221 */ /* 0x000fe20000000000 */
[----:B------:R-:W-:-:S04]  /*0260*/  IMAD.WIDE R6, R21, 0x4, R12 ;  /* 0x0000000415067825 */ /* 0x000fc800078e020c */
[----:B------:R-:W-:Y:S01]  /*0270*/  FADD R0, -R8, 1 ;  /* 0x3f80000008007421 */ /* 0x000fe20000000100 */
[----:B0-----:R-:W-:Y:S02]  /*0280*/  IMAD R17, R4, UR5, R17 ;  /* 0x0000000504117c24 */ /* 0x001fe4000f8e0211 */
[----:B-1----:R-:W-:-:S04]  /*0290*/  IMAD.WIDE R12, R2, 0x4, R6 ;  /* 0x00000004020c7825 */ /* 0x002fc800078e0206 */
[----:B---3--:R-:W-:-:S04]  /*02a0*/  IMAD.WIDE R10, R17, 0x4, R10 ;  /* 0x00000004110a7825 */ /* 0x008fc800078e020a */
[----:B----4-:R-:W-:-:S04]  /*02b0*/  FMUL R3, R8, R15 ;  /* 0x0000000f08037220 */ /* 0x010fc80000400000 */
[----:B--2---:R-:W-:-:S05]  /*02c0*/  FFMA R9, R0, R9, R3 ;  /* 0x0000000900097223 */ /* 0x004fca0000000003 */
[----:B------:R0:W-:Y:S04]  /*02d0*/  STG.E desc[UR6][R10.64], R9 ;  /* 0x000000090a007986 */ /* 0x0001e8000c101906 */
[----:B------:R-:W2:Y:S04]  /*02e0*/  LDG.E R13, desc[UR6][R12.64] ;  /* 0x000000060c0d7981 */ /* 0x000ea8000c1e1900 */
[----:B------:R-:W3:Y:S01]  /*02f0*/  LDG.E R3, desc[UR6][R6.64] ;  /* 0x0000000606037981 */ /* 0x000ee2000c1e1900 */
[----:B------:R-:W-:-:S04]  /*0300*/  IMAD.WIDE R14, R21, 0x4, R6 ;  /* 0x00000004150e7825 */ /* 0x000fc800078e0206 */
[----:B------:R-:W-:-:S04]  /*0310*/  IMAD R19, R5, R4, RZ ;  /* 0x0000000405137224 */ /* 0x000fc800078e02ff */
[----:B------:R-:W-:-:S04]  /*0320*/  IMAD.WIDE R4, R19, 0x4, R10 ;  /* 0x0000000413047825 */ /* 0x000fc800078e020a */
[----:B--2---:R-:W-:-:S04]  /*0330*/  FMUL R17, R8, R13 ;  /* 0x0000000d08117220 */ /* 0x004fc80000400000 */
[----:B---3--:R-:W-:Y:S01]  /*0340*/  FFMA R17, R0, R3, R17 ;  /* 0x0000000300117223 */ /* 0x008fe20000000011 */
[----:B------:R-:W-:-:S04]  /*0350*/  IMAD.WIDE R2, R2, 0x4, R14 ;  /* 0x0000000402027825 */ /* 0x000fc800078e020e */
[----:B------:R-:W-:Y:S04]  /*0360*/  STG.E desc[UR6][R4.64], R17 ;  /* 0x0000001104007986 */ /* 0x000fe8000c101906 */
[----:B------:R-:W0:Y:S04]  /*0370*/  LDG.E R3, desc[UR6][R2.64] ;  /* 0x0000000602037981 */ /* 0x000e28000c1e1900 */
[----:B------:R-:W2:Y:S01]  /*0380*/  LDG.E R15, desc[UR6][R14.64] ;  /* 0x000000060e0f7981 */ /* 0x000ea2000c1e1900 */
[----:B------:R-:W-:-:S04]  /*0390*/  IMAD.WIDE R6, R19, 0x4, R4 ;  /* 0x0000000413067825 */ /* 0x000fc800078e0204 */
[----:B0-----:R-:W-:-:S04]  /*03a0*/  FMUL R9, R8, R3 ;  /* 0x0000000308097220 */ /* 0x001fc80000400000 */
[----:B--2---:R-:W-:-:S05]  /*03b0*/  FFMA R9, R0, R15, R9 ;  /* 0x0000000f00097223 */ /* 0x004fca0000000009 */
[----:B------:R-:W-:Y:S01]  /*03c0*/  STG.E desc[UR6][R6.64], R9 ;  /* 0x0000000906007986 */ /* 0x000fe2000c101906 */
[----:B------:R-:W-:Y:S05]  /*03d0*/  EXIT ;  /* 0x000000000000794d */ /* 0x000fea0003800000 */
        .weak           $__internal_0_$__cuda_sm3x_div_rn_noftz_f32_slowpath
        .type           $__internal_0_$__cuda_sm3x_div_rn_noftz_f32_slowpath,@function
        .size           $__internal_0_$__cuda_sm3x_div_rn_noftz_f32_slowpath,(.L_x_66 - $__internal_0_$__cuda_sm3x_div_rn_noftz_f32_slowpath)
$__internal_0_$__cuda_sm3x_div_rn_noftz_f32_slowpath:
[----:B------:R-:W-:Y:S01]  /*03e0*/  SHF.R.U32.HI R5, RZ, 0x17, R3 ;  /* 0x00000017ff057819 */ /* 0x000fe20000011603 */
[--C-:B------:R-:W-:Y:S01]  /*03f0*/  IMAD.MOV.U32 R6, RZ, RZ, R0.reuse ;  /* 0x000000ffff067224 */ /* 0x100fe200078e0000 */
[----:B------:R-:W-:Y:S02]  /*0400*/  SHF.R.U32.HI R4, RZ, 0x17, R0 ;  /* 0x00000017ff047819 */ /* 0x000fe40000011600 */
[----:B------:R-:W-:Y:S02]  /*0410*/  LOP3.LUT R5, R5, 0xff, RZ, 0xc0, !PT ;  /* 0x000000ff05057812 */ /* 0x000fe400078ec0ff */
[----:B------:R-:W-:Y:S02]  /*0420*/  LOP3.LUT R4, R4, 0xff, RZ, 0xc0, !PT ;  /* 0x000000ff04047812 */ /* 0x000fe400078ec0ff */
[----:B------:R-:W-:Y:S01]  /*0430*/  MOV R7, R3 ;  /* 0x0000000300077202 */ /* 0x000fe20000000f00 */
[----:B------:R-:W-:Y:S02]  /*0440*/  VIADD R10, R5, 0xffffffff ;  /* 0xffffffff050a7836 */ /* 0x000fe40000000000 */
[----:B------:R-:W-:-:S03]  /*0450*/  VIADD R9, R4, 0xffffffff ;  /* 0xffffffff04097836 */ /* 0x000fc60000000000 */
[----:B------:R-:W-:-:S04]  /*0460*/  ISETP.GT.U32.AND P0, PT, R10, 0xfd, PT ;  /* 0x000000fd0a00780c */ /* 0x000fc80003f04070 */
[----:B------:R-:W-:-:S13]  /*0470*/  ISETP.GT.U32.OR P0, PT, R9, 0xfd, P0 ;  /* 0x000000fd0900780c */ /* 0x000fda0000704470 */
[----:B------:R-:W-:Y:S01]  /*0480*/  @!P0 IMAD.MOV.U32 R8, RZ, RZ, RZ ;  /* 0x000000ffff088224 */ /* 0x000fe200078e00ff */
[----:B------:R-:W-:Y:S06]  /*0490*/  @!P0 BRA `(.L_x_1) ;  /* 0x00000000005c8947 */ /* 0x000fec0003800000 */
[----:B------:R-:W-:Y:S02]  /*04a0*/  FSETP.GTU.FTZ.AND P0, PT, |R0|, +INF , PT ;  /* 0x7f8000000000780b */ /* 0x000fe40003f1c200 */
[----:B------:R-:W-:-:S04]  /*04b0*/  FSETP.GTU.FTZ.AND P1, PT, |R3|, +INF , PT ;  /* 0x7f8000000300780b */ /* 0x000fc80003f3c200 */
[----:B------:R-:W-:-:S13]  /*04c0*/  PLOP3.LUT P0, PT, P0, P1, PT, 0xf8, 0x8f ;  /* 0x00000000008f781c */ /* 0x000fda0000703f70 */
[----:B------:R-:W-:Y:S05]  /*04d0*/  @P0 BRA `(.L_x_2) ;  /* 0x0000000400440947 */ /* 0x000fea0003800000 */
[----:B------:R-:W-:-:S13]  /*04e0*/  LOP3.LUT P0, RZ, R7, 0x7fffffff, R6, 0xc8, !PT ;  /* 0x7fffffff07ff7812 */ /* 0x000fda000780c806 */
[----:B------:R-:W-:Y:S05]  /*04f0*/  @!P0 BRA `(.L_x_3) ;  /* 0x0000000400348947 */ /* 0x000fea0003800000 */
[C---:B------:R-:W-:Y:S02]  /*0500*/  FSETP.NEU.FTZ.AND P2, PT, |R0|.reuse, +INF , PT ;  /* 0x7f8000000000780b */ /* 0x040fe40003f5d200 */
[----:B------:R-:W-:Y:S02]  /*0510*/  FSETP.NEU.FTZ.AND P1, PT, |R3|, +INF , PT ;  /* 0x7f8000000300780b */ /* 0x000fe40003f3d200 */
[----:B------:R-:W-:-:S11]  /*0520*/  FSETP.NEU.FTZ.AND P0, PT, |R0|, +INF , PT ;  /* 0x7f8000000000780b */ /* 0x000fd60003f1d200 */
[----:B------:R-:W-:Y:S05]  /*0530*/  @!P1 BRA !P2, `(.L_x_3) ;  /* 0x0000000400249947 */ /* 0x000fea0005000000 */
[----:B------:R-:W-:-:S04]  /*0540*/  LOP3.LUT P2, RZ, R6, 0x7fffffff, RZ, 0xc0, !PT ;  /* 0x7fffffff06ff7812 */ /* 0x000fc8000784c0ff */
[----:B------:R-:W-:-:S13]  /*0550*/  PLOP3.LUT P1, PT, P1, P2, PT, 0x2f, 0xf2 ;  /* 0x0000000000f2781c */ /* 0x000fda0000f24577 */
[----:B------:R-:W-:Y:S05]  /*0560*/  @P1 BRA `(.L_x_4) ;  /* 0x0000000400101947 */ /* 0x000fea0003800000 */
[----:B------:R-:W-:-:S04]  /*0570*/  LOP3.LUT P1, RZ, R7, 0x7fffffff, RZ, 0xc0, !PT ;  /* 0x7fffffff07ff7812 */ /* 0x000fc8000782c0ff */
[----:B------:R-:W-:-:S13]  /*0580*/  PLOP3.LUT P0, PT, P0, P1, PT, 0x2f, 0xf2 ;  /* 0x0000000000f2781c */ /* 0x000fda0000702577 */
[----:B------:R-:W-:Y:S05]  /*0590*/  @P0 BRA `(.L_x_5) ;  /* 0x0000000000f80947 */ /* 0x000fea0003800000 */
[----:B------:R-:W-:Y:S02]  /*05a0*/  ISETP.GE.AND P0, PT, R9, RZ, PT ;  /* 0x000000ff0900720c */ /* 0x000fe40003f06270 */
[----:B------:R-:W-:-:S11]  /*05b0*/  ISETP.GE.AND P1, PT, R10, RZ, PT ;  /* 0x000000ff0a00720c */ /* 0x000fd60003f26270 */
[----:B------:R-:W-:Y:S02]  /*05c0*/  @P0 IMAD.MOV.U32 R8, RZ, RZ, RZ ;  /* 0x000000ffff080224 */ /* 0x000fe400078e00ff */
[----:B------:R-:W-:Y:S01]  /*05d0*/  @!P0 FFMA R6, R0, 1.84467440737095516160e+19, RZ ;  /* 0x5f80000000068823 */ /* 0x000fe200000000ff */
[----:B------:R-:W-:Y:S02]  /*05e0*/  @!P0 IMAD.MOV.U32 R8, RZ, RZ, -0x40 ;  /* 0xffffffc0ff088424 */ /* 0x000fe400078e00ff */
[----:B------:R-:W-:-:S03]  /*05f0*/  @!P1 FFMA R7, R3, 1.84467440737095516160e+19, RZ ;  /* 0x5f80000003079823 */ /* 0x000fc600000000ff */
[----:B------:R-:W-:-:S07]  /*0600*/  @!P1 IADD3 R8, PT, PT, R8, 0x40, RZ ;  /* 0x0000004008089810 */ /* 0x000fce0007ffe0ff */
.L_x_1:
[----:B------:R-:W-:Y:S01]  /*0610*/  LEA R0, R5, 0xc0800000, 0x17 ;  /* 0xc080000005007811 */ /* 0x000fe200078eb8ff */
[----:B------:R-:W-:-:S04]  /*0620*/  VIADD R4, R4, 0xffffff81 ;  /* 0xffffff8104047836 */ /* 0x000fc80000000000 */
[----:B------:R-:W-:Y:S01]  /*0630*/  IMAD.IADD R7, R7, 0x1, -R0 ;  /* 0x0000000107077824 */ /* 0x000fe200078e0a00 */
[C---:B------:R-:W-:Y:S01]  /*0640*/  IADD3 R5, PT, PT, R4.reuse, 0x7f, -R5 ;  /* 0x0000007f04057810 */ /* 0x040fe20007ffe805 */
[----:B------:R-:W-:Y:S02]  /*0650*/  IMAD R0, R4, -0x800000, R6 ;  /* 0xff80000004007824 */ /* 0x000fe400078e0206 */
[----:B------:R-:W0:Y:S01]  /*0660*/  MUFU.RCP R3, R7 ;  /* 0x0000000700037308 */ /* 0x000e220000001000 */
[----:B------:R-:W-:Y:S01]  /*0670*/  FADD.FTZ R9, -R7, -RZ ;  /* 0x800000ff07097221 */ /* 0x000fe20000010100 */
[----:B------:R-:W-:-:S03]  /*0680*/  IMAD.IADD R5, R5, 0x1, R8 ;  /* 0x0000000105057824 */ /* 0x000fc600078e0208 */
[----:B0-----:R-:W-:-:S04]  /*0690*/  FFMA R10, R3, R9, 1 ;  /* 0x3f800000030a7423 */ /* 0x001fc80000000009 */
[----:B------:R-:W-:-:S04]  /*06a0*/  FFMA R10, R3, R10, R3 ;  /* 0x0000000a030a7223 */ /* 0x000fc80000000003 */
[----:B------:R-:W-:-:S04]  /*06b0*/  FFMA R3, R0, R10, RZ ;  /* 0x0000000a00037223 */ /* 0x000fc800000000ff */
[----:B------:R-:W-:-:S04]  /*06c0*/  FFMA R6, R9, R3, R0 ;  /* 0x0000000309067223 */ /* 0x000fc80000000000 */
[----:B------:R-:W-:-:S04]  /*06d0*/  FFMA R11, R10, R6, R3 ;  /* 0x000000060a0b7223 */ /* 0x000fc80000000003 */
[----:B------:R-:W-:-:S04]  /*06e0*/  FFMA R6, R9, R11, R0 ;  /* 0x0000000b09067223 */ /* 0x000fc80000000000 */
[----:B------:R-:W-:-:S05]  /*06f0*/  FFMA R3, R10, R6, R11 ;  /* 0x000000060a037223 */ /* 0x000fca000000000b */
[----:B------:R-:W-:-:S04]  /*0700*/  SHF.R.U32.HI R0, RZ, 0x17, R3 ;  /* 0x00000017ff007819 */ /* 0x000fc80000011603 */
[----:B------:R-:W-:-:S04]  /*0710*/  LOP3.LUT R0, R0, 0xff, RZ, 0xc0, !PT ;  /* 0x000000ff00007812 */ /* 0x000fc800078ec0ff */
[----:B------:R-:W-:-:S05]  /*0720*/  IADD3 R8, PT, PT, R0, R5, RZ ;  /* 0x0000000500087210 */ /* 0x000fca0007ffe0ff */
[----:B------:R-:W-:-:S05]  /*0730*/  VIADD R0, R8, 0xffffffff ;  /* 0xffffffff08007836 */ /* 0x000fca0000000000 */
[----:B------:R-:W-:-:S13]  /*0740*/  ISETP.GE.U32.AND P0, PT, R0, 0xfe, PT ;  /* 0x000000fe0000780c */ /* 0x000fda0003f06070 */
[----:B------:R-:W-:Y:S05]  /*0750*/  @!P0 BRA `(.L_x_6) ;  /* 0x0000000000808947 */ /* 0x000fea0003800000 */
[----:B------:R-:W-:-:S13]  /*0760*/  ISETP.GT.AND P0, PT, R8, 0xfe, PT ;  /* 0x000000fe0800780c */ /* 0x000fda0003f04270 */
[----:B------:R-:W-:Y:S05]  /*0770*/  @P0 BRA `(.L_x_7) ;  /* 0x00000000006c0947 */ /* 0x000fea0003800000 */
[----:B------:R-:W-:-:S13]  /*0780*/  ISETP.GE.AND P0, PT, R8, 0x1, PT ;  /* 0x000000010800780c */ /* 0x000fda0003f06270 */
[----:B------:R-:W-:Y:S05]  /*0790*/  @P0 BRA `(.L_x_8) ;  /* 0x0000000000980947 */ /* 0x000fea0003800000 */
[----:B------:R-:W-:Y:S02]  /*07a0*/  ISETP.GE.AND P0, PT, R8, -0x18, PT ;  /* 0xffffffe80800780c */ /* 0x000fe40003f06270 */
[----:B------:R-:W-:-:S11]  /*07b0*/  LOP3.LUT R3, R3, 0x80000000, RZ, 0xc0, !PT ;  /* 0x8000000003037812 */ /* 0x000fd600078ec0ff */
[----:B------:R-:W-:Y:S05]  /*07c0*/  @!P0 BRA `(.L_x_8) ;  /* 0x00000000008c8947 */ /* 0x000fea0003800000 */
[-CC-:B------:R-:W-:Y:S01]  /*07d0*/  FFMA.RZ R0, R10, R6.reuse, R11.reuse ;  /* 0x000000060a007223 */ /* 0x180fe2000000c00b */
[----:B------:R-:W-:Y:S02]  /*07e0*/  VIADD R7, R8, 0x20 ;  /* 0x0000002008077836 */ /* 0x000fe40000000000 */
[-CC-:B------:R-:W-:Y:S01]  /*07f0*/  FFMA.RM R5, R10, R6.reuse, R11.reuse ;  /* 0x000000060a057223 */ /* 0x180fe2000000400b */
[----:B------:R-:W-:Y:S02]  /*0800*/  ISETP.NE.AND P2, PT, R8, RZ, PT ;  /* 0x000000ff0800720c */ /* 0x000fe40003f45270 */
[----:B------:R-:W-:Y:S01]  /*0810*/  LOP3.LUT R4, R0, 0x7fffff, RZ, 0xc0, !PT ;  /* 0x007fffff00047812 */ /* 0x000fe200078ec0ff */
[----:B------:R-:W-:Y:S01]  /*0820*/  FFMA.RP R0, R10, R6, R11 ;  /* 0x000000060a007223 */ /* 0x000fe2000000800b */
[----:B------:R-:W-:Y:S02]  /*0830*/  ISETP.NE.AND P1, PT, R8, RZ, PT ;  /* 0x000000ff0800720c */ /* 0x000fe40003f25270 */
[----:B------:R-:W-:-:S02]  /*0840*/  LOP3.LUT R4, R4, 0x800000, RZ, 0xfc, !PT ;  /* 0x0080000004047812 */ /* 0x000fc400078efcff */
[----:B------:R-:W-:Y:S02]  /*0850*/  IADD3 R6, PT, PT, -R8, RZ, RZ ;  /* 0x000000ff08067210 */ /* 0x000fe40007ffe1ff */
[----:B------:R-:W-:Y:S02]  /*0860*/  SHF.L.U32 R7, R4, R7, RZ ;  /* 0x0000000704077219 */ /* 0x000fe400000006ff */
[----:B------:R-:W-:Y:S02]  /*0870*/  FSETP.NEU.FTZ.AND P0, PT, R0, R5, PT ;  /* 0x000000050000720b */ /* 0x000fe40003f1d000 */
[----:B------:R-:W-:Y:S02]  /*0880*/  SEL R5, R6, RZ, P2 ;  /* 0x000000ff06057207 */ /* 0x000fe40001000000 */
[----:B------:R-:W-:Y:S02]  /*0890*/  ISETP.NE.AND P1, PT, R7, RZ, P1 ;  /* 0x000000ff0700720c */ /* 0x000fe40000f25270 */
[----:B------:R-:W-:-:S02]  /*08a0*/  SHF.R.U32.HI R5, RZ, R5, R4 ;  /* 0x00000005ff057219 */ /* 0x000fc40000011604 */
[----:B------:R-:W-:Y:S02]  /*08b0*/  PLOP3.LUT P0, PT, P0, P1, PT, 0xf8, 0x8f ;  /* 0x00000000008f781c */ /* 0x000fe40000703f70 */
[----:B------:R-:W-:Y:S02]  /*08c0*/  SHF.R.U32.HI R7, RZ, 0x1, R5 ;  /* 0x00000001ff077819 */ /* 0x000fe40000011605 */
[----:B------:R-:W-:-:S04]  /*08d0*/  SEL R0, RZ, 0x1, !P0 ;  /* 0x00000001ff007807 */ /* 0x000fc80004000000 */
[----:B------:R-:W-:-:S04]  /*08e0*/  LOP3.LUT R0, R0, 0x1, R7, 0xf8, !PT ;  /* 0x0000000100007812 */ /* 0x000fc800078ef807 */
[----:B------:R-:W-:-:S05]  /*08f0*/  LOP3.LUT R0, R0, R5, RZ, 0xc0, !PT ;  /* 0x0000000500007212 */ /* 0x000fca00078ec0ff */
[----:B------:R-:W-:-:S05]  /*0900*/  IMAD.IADD R0, R7, 0x1, R0 ;  /* 0x0000000107007824 */ /* 0x000fca00078e0200 */
[----:B------:R-:W-:Y:S01]  /*0910*/  LOP3.LUT R3, R0, R3, RZ, 0xfc, !PT ;  /* 0x0000000300037212 */ /* 0x000fe200078efcff */
[----:B------:R-:W-:Y:S06]  /*0920*/  BRA `(.L_x_8) ;  /* 0x0000000000347947 */ /* 0x000fec0003800000 */
.L_x_7:
[----:B------:R-:W-:-:S04]  /*0930*/  LOP3.LUT R3, R3, 0x80000000, RZ, 0xc0, !PT ;  /* 0x8000000003037812 */ /* 0x000fc800078ec0ff */
[----:B------:R-:W-:Y:S01]  /*0940*/  LOP3.LUT R3, R3, 0x7f800000, RZ, 0xfc, !PT ;  /* 0x7f80000003037812 */ /* 0x000fe200078efcff */
[----:B------:R-:W-:Y:S06]  /*0950*/  BRA `(.L_x_8) ;  /* 0x0000000000287947 */ /* 0x000fec0003800000 */
.L_x_6:
[----:B------:R-:W-:Y:S01]  /*0960*/  IMAD R3, R5, 0x800000, R3 ;  /* 0x0080000005037824 */ /* 0x000fe200078e0203 */
[----:B------:R-:W-:Y:S06]  /*0970*/  BRA `(.L_x_8) ;  /* 0x0000000000207947 */ /* 0x000fec0003800000 */
.L_x_5:
[----:B------:R-:W-:-:S04]  /*0980*/  LOP3.LUT R3, R7, 0x80000000, R6, 0x48, !PT ;  /* 0x8000000007037812 */ /* 0x000fc800078e4806 */
[----:B------:R-:W-:Y:S01]  /*0990*/  LOP3.LUT R3, R3, 0x7f800000, RZ, 0xfc, !PT ;  /* 0x7f80000003037812 */ /* 0x000fe200078efcff */
[----:B------:R-:W-:Y:S06]  /*09a0*/  BRA `(.L_x_8) ;  /* 0x0000000000147947 */ /* 0x000fec0003800000 */
.L_x_4:
[----:B------:R-:W-:Y:S01]  /*09b0*/  LOP3.LUT R3, R7, 0x80000000, R6, 0x48, !PT ;  /* 0x8000000007037812 */ /* 0x000fe200078e4806 */
[----:B------:R-:W-:Y:S06]  /*09c0*/  BRA `(.L_x_8) ;  /* 0x00000000000c7947 */ /* 0x000fec0003800000 */
.L_x_3:
[----:B------:R-:W0:Y:S01]  /*09d0*/  MUFU.RSQ R3, -QNAN ;  /* 0xffc0000000037908 */ /* 0x000e220000001400 */
[----:B------:R-:W-:Y:S05]  /*09e0*/  BRA `(.L_x_8) ;  /* 0x0000000000047947 */ /* 0x000fea0003800000 */
.L_x_2:
[----:B------:R-:W-:-:S07]  /*09f0*/  FADD.FTZ R3, R0, R3 ;  /* 0x0000000300037221 */ /* 0x000fce0000010000 */
.L_x_8:
[----:B0-----:R-:W-:Y:S01]  /*0a00*/  MOV R0, R3 ;  /* 0x0000000300007202 */ /* 0x001fe20000000f00 */
[----:B------:R-:W-:-:S04]  /*0a10*/  IMAD.MOV.U32 R3, RZ, RZ, 0x0 ;  /* 0x00000000ff037424 */ /* 0x000fc800078e00ff */
[----:B------:R-:W-:Y:S05]  /*0a20*/  RET.REL.NODEC R2 `(_Z14resizeh_kernalPfiiS_ii) ;  /* 0xfffffff402747950 */ /* 0x000fea0003c3ffff */
.L_x_9:
[----:B------:R-:W-:-:S00]  /*0a30*/  BRA `(.L_x_9) ;  /* 0xfffffffc00fc7947 */ /* 0x000fc0000383ffff */
[----:B------:R-:W-:-:S00]  /*0a40*/  NOP ;  /* 0x0000000000007918 */ /* 0x000fc00000000000 */
        /* <DEDUP_REMOVED lines=11> */
.L_x_66:


//--------------------- .text._Z14resizew_kernalPfiiS_ii --------------------------
	.section	.text._Z14resizew_kernalPfiiS_ii,"ax",@progbits
	.align	128
        .global         _Z14resizew_kernalPfiiS_ii
        .type           _Z14resizew_kernalPfiiS_ii,@function
        .size           _Z14resizew_kernalPfiiS_ii,(.L_x_67 - _Z14resizew_kernalPfiiS_ii)
        .other          _Z14resizew_kernalPfiiS_ii,@"STO_CUDA_ENTRY STV_DEFAULT"
_Z14resizew_kernalPfiiS_ii:
.text._Z14resizew_kernalPfiiS_ii:
[----:B------:R-:W-:Y:S01]  /*0000*/  LDC R1, c[0x0][0x37c] ;  /* 0x0000df00ff017b82 */ /* 0x000fe20000000800 */
[----:B------:R-:W0:Y:S01]  /*0010*/  LDCU UR4, c[0x0][0x398] ;  /* 0x00007300ff0477ac */ /* 0x000e220008000800 */
[----:B------:R-:W1:Y:S01]  /*0020*/  S2R R5, SR_TID.X ;  /* 0x0000000000057919 */ /* 0x000e620000002100 */
[----:B------:R-:W2:Y:S01]  /*0030*/  LDCU UR5, c[0x0][0x388] ;  /* 0x00007100ff0577ac */ /* 0x000ea20008000800 */
[----:B0-----:R-:W-:-:S06]  /*0040*/  UIADD3 UR4, UPT, UPT, UR4, -0x1, URZ ;  /* 0xffffffff04047890 */ /* 0x001fcc000fffe0ff */
[----:B------:R-:W-:Y:S01]  /*0050*/  I2FP.F32.S32 R3, UR4 ;  /* 0x0000000400037c45 */ /* 0x000fe20008201400 */
[----:B--2---:R-:W-:-:S03]  /*0060*/  UIADD3 UR4, UPT, UPT, UR5, -0x1, URZ ;  /* 0xffffffff05047890 */ /* 0x004fc6000fffe0ff */
[----:B------:R-:W0:Y:S03]  /*0070*/  MUFU.RCP R2, R3 ;  /* 0x0000000300027308 */ /* 0x000e260000001000 */
[----:B------:R-:W-:-:S05]  /*0080*/  I2FP.F32.S32 R0, UR4 ;  /* 0x0000000400007c45 */ /* 0x000fca0008201400 */
[----:B------:R-:W2:Y:S01]  /*0090*/  FCHK P0, R0, R3 ;  /* 0x0000000300007302 */ /* 0x000ea20000000000 */
[----:B0-----:R-:W-:-:S04]  /*00a0*/  FFMA R7, -R3, R2, 1 ;  /* 0x3f80000003077423 */ /* 0x001fc80000000102 */
[----:B------:R-:W-:-:S04]  /*00b0*/  FFMA R7, R2, R7, R2 ;  /* 0x0000000702077223 */ /* 0x000fc80000000002 */
[----:B------:R-:W-:-:S04]  /*00c0*/  FFMA R2, R0, R7, RZ ;  /* 0x0000000700027223 */ /* 0x000fc800000000ff */
[----:B------:R-:W-:-:S04]  /*00d0*/  FFMA R4, -R3, R2, R0 ;  /* 0x0000000203047223 */ /* 0x000fc80000000100 */
[----:B------:R-:W-:Y:S01]  /*00e0*/  FFMA R2, R7, R4, R2 ;  /* 0x0000000407027223 */ /* 0x000fe20000000002 */
[----:B-12---:R-:W-:Y:S06]  /*00f0*/  @!P0 BRA `(.L_x_10) ;  /* 0x00000000000c8947 */ /* 0x006fec0003800000 */
[----:B------:R-:W-:-:S07]  /*0100*/  MOV R2, 0x120 ;  /* 0x0000012000027802 */ /* 0x000fce0000000f00 */
[----:B------:R-:W-:Y:S05]  /*0110*/  CALL.REL.NOINC `($__internal_1_$__cuda_sm3x_div_rn_noftz_f32_slowpath) ;  /* 0x0000000000a47944 */ /* 0x000fea0003c00000 */
[----:B------:R-:W-:-:S07]  /*0120*/  IMAD.MOV.U32 R2, RZ, RZ, R0 ;  /* 0x000000ffff027224 */ /* 0x000fce00078e0000 */
.L_x_10:
[----:B------:R-:W-:-:S05]  /*0130*/  I2FP.F32.U32 R3, R5 ;  /* 0x0000000500037245 */ /* 0x000fca0000201000 */
[----:B------:R-:W-:-:S04]  /*0140*/  FMUL R17, R3, R2 ;  /* 0x0000000203117220 */ /* 0x000fc80000400000 */
[----:B------:R-:W0:Y:S02]  /*0150*/  F2I.TRUNC.NTZ R19, R17 ;  /* 0x0000001100137305 */ /* 0x000e24000020f100 */
[----:B0-----:R-:W-:-:S13]  /*0160*/  ISETP.GE.AND P0, PT, R19, UR4, PT ;  /* 0x0000000413007c0c */ /* 0x001fda000bf06270 */
[----:B------:R-:W-:Y:S05]  /*0170*/  @P0 EXIT ;  /* 0x000000000000094d */ /* 0x000fea0003800000 */
[----:B------:R-:W0:Y:S01]  /*0180*/  S2UR UR4, SR_CTAID.X ;  /* 0x00000000000479c3 */ /* 0x000e220000002500 */
[----:B------:R-:W1:Y:S07]  /*0190*/  LDCU.64 UR6, c[0x0][0x358] ;  /* 0x00006b00ff0677ac */ /* 0x000e6e0008000a00 */
[----:B------:R-:W0:Y:S08]  /*01a0*/  LDC.64 R8, c[0x0][0x388] ;  /* 0x0000e200ff087b82 */ /* 0x000e300000000a00 */
[----:B------:R-:W2:Y:S08]  /*01b0*/  LDC.64 R6, c[0x0][0x380] ;  /* 0x0000e000ff067b82 */ /* 0x000eb00000000a00 */
[----:B------:R-:W3:Y:S01]  /*01c0*/  LDC.64 R10, c[0x0][0x390] ;  /* 0x0000e400ff0a7b82 */ /* 0x000ee20000000a00 */
[----:B0-----:R-:W-:-:S04]  /*01d0*/  IMAD R3, R8, UR4, R19 ;  /* 0x0000000408037c24 */ /* 0x001fc8000f8e0213 */
[----:B--2---:R-:W-:-:S03]  /*01e0*/  IMAD.WIDE R6, R3, 0x4, R6 ;  /* 0x0000000403067825 */ /* 0x004fc600078e0206 */
[----:B------:R-:W0:Y:S02]  /*01f0*/  LDC.64 R2, c[0x0][0x398] ;  /* 0x0000e600ff027b82 */ /* 0x000e240000000a00 */
[----:B-1----:R-:W2:Y:S04]  /*0200*/  LDG.E R15, desc[UR6][R6.64+0x4] ;  /* 0x00000406060f7981 */ /* 0x002ea8000c1e1900 */
[----:B------:R1:W4:Y:S01]  /*0210*/  LDG.E R13, desc[UR6][R6.64] ;  /* 0x00000006060d7981 */ /* 0x000322000c1e1900 */
[----:B------:R-:W-:Y:S01]  /*0220*/  I2FP.F32.S32 R4, R19 ;  /* 0x0000001300047245 */ /* 0x000fe20000201400 */
[----:B------:R-:W-:-:S04]  /*0230*/  IMAD R9, R8, R9, RZ ;  /* 0x0000000908097224 */ /* 0x000fc800078e02ff */
[----:B------:R-:W-:-:S04]  /*0240*/  FADD R4, R17, -R4 ;  /* 0x8000000411047221 */ /* 0x000fc80000000000 */
[----:B------:R-:W-:Y:S01]  /*0250*/  FADD R0, -R4, 1 ;  /* 0x3f80000004007421 */ /* 0x000fe20000000100 */
[----:B-1----:R-:W-:-:S04]  /*0260*/  IMAD.WIDE R6, R9, 0x4, R6 ;  /* 0x0000000409067825 */ /* 0x002fc800078e0206 */
[----:B0-----:R-:W-:-:S04]  /*0270*/  IMAD R5, R2, UR4, R5 ;  /* 0x0000000402057c24 */ /* 0x001fc8000f8e0205 */
[----:B---3--:R-:W-:-:S04]  /*0280*/  IMAD.WIDE R10, R5, 0x4, R10 ;  /* 0x00000004050a7825 */ /* 0x008fc800078e020a */
[----:B--2---:R-:W-:-:S04]  /*0290*/  FMUL R15, R4, R15 ;  /* 0x0000000f040f7220 */ /* 0x004fc80000400000 */
[----:B----4-:R-:W-:-:S05]  /*02a0*/  FFMA R13, R0, R13, R15 ;  /* 0x0000000d000d7223 */ /* 0x010fca000000000f */
[----:B------:R0:W-:Y:S04]  /*02b0*/  STG.E desc[UR6][R10.64], R13 ;  /* 0x0000000d0a007986 */ /* 0x0001e8000c101906 */
[----:B------:R-:W2:Y:S04]  /*02c0*/  LDG.E R15, desc[UR6][R6.64+0x4] ;  /* 0x00000406060f7981 */ /* 0x000ea8000c1e1900 */
[----:B------:R-:W3:Y:S01]  /*02d0*/  LDG.E R5, desc[UR6][R6.64] ;  /* 0x0000000606057981 */ /* 0x000ee2000c1e1900 */
[----:B------:R-:W-:Y:S02]  /*02e0*/  IMAD R17, R2, R3, RZ ;  /* 0x0000000302117224 */ /* 0x000fe400078e02ff */
[----:B------:R-:W-:-:S04]  /*02f0*/  IMAD.WIDE R8, R9, 0x4, R6 ;  /* 0x0000000409087825 */ /* 0x000fc800078e0206 */
[----:B------:R-:W-:-:S04]  /*0300*/  IMAD.WIDE R2, R17, 0x4, R10 ;  /* 0x0000000411027825 */ /* 0x000fc800078e020a */
[----:B--2---:R-:W-:-:S04]  /*0310*/  FMUL R15, R4, R15 ;  /* 0x0000000f040f7220 */ /* 0x004fc80000400000 */
[----:B---3--:R-:W-:-:S05]  /*0320*/  FFMA R15, R0, R5, R15 ;  /* 0x00000005000f7223 */ /* 0x008fca000000000f */
[----:B------:R-:W-:Y:S04]  /*0330*/  STG.E desc[UR6][R2.64], R15 ;  /* 0x0000000f02007986 */ /* 0x000fe8000c101906 */
[----:B------:R-:W0:Y:S04]  /*0340*/  LDG.E R5, desc[UR6][R8.64+0x4] ;  /* 0x0000040608057981 */ /* 0x000e28000c1e1900 */
[----:B------:R-:W2:Y:S01]  /*0350*/  LDG.E R19, desc[UR6][R8.64] ;  /* 0x0000000608137981 */ /* 0x000ea2000c1e1900 */
[----:B0-----:R-:W-:Y:S01]  /*0360*/  FMUL R11, R4, R5 ;  /* 0x00000005040b7220 */ /* 0x001fe20000400000 */
[----:B------:R-:W-:-:S04]  /*0370*/  IMAD.WIDE R4, R17, 0x4, R2 ;  /* 0x0000000411047825 */ /* 0x000fc800078e0202 */
[----:B--2---:R-:W-:-:S05]  /*0380*/  FFMA R11, R0, R19, R11 ;  /* 0x00000013000b7223 */ /* 0x004fca000000000b */
[----:B------:R-:W-:Y:S01]  /*0390*/  STG.E desc[UR6][R4.64], R11 ;  /* 0x0000000b04007986 */ /* 0x000fe2000c101906 */
[----:B------:R-:W-:Y:S05]  /*03a0*/  EXIT ;  /* 0x000000000000794d */ /* 0x000fea0003800000 */
        .weak           $__internal_1_$__cuda_sm3x_div_rn_noftz_f32_slowpath
        .type           $__internal_1_$__cuda_sm3x_div_rn_noftz_f32_slowpath,@function
        .size           $__internal_1_$__cuda_sm3x_div_rn_noftz_f32_slowpath,(.L_x_67 - $__internal_1_$__cuda_sm3x_div_rn_noftz_f32_slowpath)
$__internal_1_$__cuda_sm3x_div_rn_noftz_f32_slowpath:
[--C-:B------:R-:W-:Y:S01]  /*03b0*/  SHF.R.U32.HI R6, RZ, 0x17, R3.reuse ;  /* 0x00000017ff067819 */ /* 0x100fe20000011603 */
[--C-:B------:R-:W-:Y:S01]  /*03c0*/  IMAD.MOV.U32 R7, RZ, RZ, R0.reuse ;  /* 0x000000ffff077224 */ /* 0x100fe200078e0000 */
[----:B------:R-:W-:Y:S01]  /*03d0*/  SHF.R.U32.HI R4, RZ, 0x17, R0 ;  /* 0x00000017ff047819 */ /* 0x000fe20000011600 */
[----:B------:R-:W-:Y:S01]  /*03e0*/  IMAD.MOV.U32 R8, RZ, RZ, R3 ;  /* 0x000000ffff087224 */ /* 0x000fe200078e0003 */
[----:B------:R-:W-:Y:S02]  /*03f0*/  LOP3.LUT R6, R6, 0xff, RZ, 0xc0, !PT ;  /* 0x000000ff06067812 */ /* 0x000fe400078ec0ff */
[----:B------:R-:W-:-:S03]  /*0400*/  LOP3.LUT R4, R4, 0xff, RZ, 0xc0, !PT ;  /* 0x000000ff04047812 */ /* 0x000fc600078ec0ff */
        /* <DEDUP_REMOVED lines=24> */
[----:B------:R-:W-:Y:S01]  /*0590*/  @P0 MOV R9, RZ ;  /* 0x000000ff00090202 */ /* 0x000fe20000000f00 */
[----:B------:R-:W-:Y:S02]  /*05a0*/  @!P0 IMAD.MOV.U32 R9, RZ, RZ, -0x40 ;  /* 0xffffffc0ff098424 */ /* 0x000fe400078e00ff */
[----:B------:R-:W-:Y:S01]  /*05b0*/  @!P0 FFMA R7, R0, 1.84467440737095516160e+19, RZ ;  /* 0x5f80000000078823 */ /* 0x000fe200000000ff */
[----:B------:R-:W-:Y:S01]  /*05c0*/  @!P1 FFMA R8, R3, 1.84467440737095516160e+19, RZ ;  /* 0x5f80000003089823 */ /* 0x000fe200000000ff */
[----:B------:R-:W-:-:S07]  /*05d0*/  @!P1 VIADD R9, R9, 0x40 ;  /* 0x0000004009099836 */ /* 0x000fce0000000000 */
.L_x_11:
[----:B------:R-:W-:Y:S01]  /*05e0*/  LEA R3, R6, 0xc0800000, 0x17 ;  /* 0xc080000006037811 */ /* 0x000fe200078eb8ff */
[----:B------:R-:W-:-:S04]  /*05f0*/  VIADD R4, R4, 0xffffff81 ;  /* 0xffffff8104047836 */ /* 0x000fc80000000000 */
[----:B------:R-:W-:Y:S02]  /*0600*/  IMAD.IADD R3, R8, 0x1, -R3 ;  /* 0x0000000108037824 */ /* 0x000fe400078e0a03 */
[C---:B------:R-:W-:Y:S01]  /*0610*/  IMAD R0, R4.reuse, -0x800000, R7 ;  /* 0xff80000004007824 */ /* 0x040fe200078e0207 */
[----:B------:R-:W-:Y:S01]  /*0620*/  IADD3 R4, PT, PT, R4, 0x7f, -R6 ;  /* 0x0000007f04047810 */ /* 0x000fe20007ffe806 */
[----:B------:R-:W0:Y:S01]  /*0630*/  MUFU.RCP R8, R3 ;  /* 0x0000000300087308 */ /* 0x000e220000001000 */
[----:B------:R-:W-:Y:S02]  /*0640*/  FADD.FTZ R11, -R3, -RZ ;  /* 0x800000ff030b7221 */ /* 0x000fe40000010100 */
[----:B------:R-:W-:Y:S02]  /*0650*/  IADD3 R4, PT, PT, R4, R9, RZ ;  /* 0x0000000904047210 */ /* 0x000fe40007ffe0ff */
        /* <DEDUP_REMOVED lines=8> */
[----:B------:R-:W-:-:S05]  /*06e0*/  LOP3.LUT R3, R3, 0xff, RZ, 0xc0, !PT ;  /* 0x000000ff03037812 */ /* 0x000fca00078ec0ff */
[----:B------:R-:W-:-:S04]  /*06f0*/  IMAD.IADD R9, R3, 0x1, R4 ;  /* 0x0000000103097824 */ /* 0x000fc800078e0204 */
        /* <DEDUP_REMOVED lines=10> */
[CCC-:B------:R-:W-:Y:S01]  /*07a0*/  FFMA.RZ R3, R10.reuse, R8.reuse, R7.reuse ;  /* 0x000000080a037223 */ /* 0x1c0fe2000000c007 */
[CCC-:B------:R-:W-:Y:S01]  /*07b0*/  FFMA.RM R4, R10.reuse, R8.reuse, R7.reuse ;  /* 0x000000080a047223 */ /* 0x1c0fe20000004007 */
[C---:B------:R-:W-:Y:S02]  /*07c0*/  ISETP.NE.AND P2, PT, R9.reuse, RZ, PT ;  /* 0x000000ff0900720c */ /* 0x040fe40003f45270 */
[----:B------:R-:W-:Y:S02]  /*07d0*/  ISETP.NE.AND P1, PT, R9, RZ, PT ;  /* 0x000000ff0900720c */ /* 0x000fe40003f25270 */
[----:B------:R-:W-:Y:S01]  /*07e0*/  LOP3.LUT R6, R3, 0x7fffff, RZ, 0xc0, !PT ;  /* 0x007fffff03067812 */ /* 0x000fe200078ec0ff */
[----:B------:R-:W-:Y:S01]  /*07f0*/  FFMA.RP R3, R10, R8, R7 ;  /* 0x000000080a037223 */ /* 0x000fe20000008007 */
[----:B------:R-:W-:Y:S02]  /*0800*/  VIADD R7, R9, 0x20 ;  /* 0x0000002009077836 */ /* 0x000fe40000000000 */
[----:B------:R-:W-:Y:S01]  /*0810*/  LOP3.LUT R6, R6, 0x800000, RZ, 0xfc, !PT ;  /* 0x0080000006067812 */ /* 0x000fe200078efcff */
[----:B------:R-:W-:Y:S01]  /*0820*/  IMAD.MOV R8, RZ, RZ, -R9 ;  /* 0x000000ffff087224 */ /* 0x000fe200078e0a09 */
[----:B------:R-:W-:-:S02]  /*0830*/  FSETP.NEU.FTZ.AND P0, PT, R3, R4, PT ;  /* 0x000000040300720b */ /* 0x000fc40003f1d000 */
[----:B------:R-:W-:Y:S02]  /*0840*/  SHF.L.U32 R7, R6, R7, RZ ;  /* 0x0000000706077219 */ /* 0x000fe400000006ff */
[----:B------:R-:W-:Y:S02]  /*0850*/  SEL R3, R8, RZ, P2 ;  /* 0x000000ff08037207 */ /* 0x000fe40001000000 */
[----:B------:R-:W-:Y:S02]  /*0860*/  ISETP.NE.AND P1, PT, R7, RZ, P1 ;  /* 0x000000ff0700720c */ /* 0x000fe40000f25270 */
[----:B------:R-:W-:Y:S02]  /*0870*/  SHF.R.U32.HI R3, RZ, R3, R6 ;  /* 0x00000003ff037219 */ /* 0x000fe40000011606 */
[----:B------:R-:W-:Y:S02]  /*0880*/  PLOP3.LUT P0, PT, P0, P1, PT, 0xf8, 0x8f ;  /* 0x00000000008f781c */ /* 0x000fe40000703f70 */
[----:B------:R-:W-:-:S02]  /*0890*/  SHF.R.U32.HI R7, RZ, 0x1, R3 ;  /* 0x00000001ff077819 */ /* 0x000fc40000011603 */
[----:B------:R-:W-:-:S04]  /*08a0*/  SEL R4, RZ, 0x1, !P0 ;  /* 0x00000001ff047807 */ /* 0x000fc80004000000 */
[----:B------:R-:W-:-:S04]  /*08b0*/  LOP3.LUT R4, R4, 0x1, R7, 0xf8, !PT ;  /* 0x0000000104047812 */ /* 0x000fc800078ef807 */
[----:B------:R-:W-:-:S04]  /*08c0*/  LOP3.LUT R4, R4, R3, RZ, 0xc0, !PT ;  /* 0x0000000304047212 */ /* 0x000fc800078ec0ff */
[----:B------:R-:W-:-:S04]  /*08d0*/  IADD3 R7, PT, PT, R7, R4, RZ ;  /* 0x0000000407077210 */ /* 0x000fc80007ffe0ff */
[----:B------:R-:W-:Y:S01]  /*08e0*/  LOP3.LUT R0, R7, R0, RZ, 0xfc, !PT ;  /* 0x0000000007007212 */ /* 0x000fe200078efcff */
[----:B------:R-:W-:Y:S06]  /*08f0*/  BRA `(.L_x_18) ;  /* 0x0000000000347947 */ /* 0x000fec0003800000 */
.L_x_17:
[----:B------:R-:W-:-:S04]  /*0900*/  LOP3.LUT R0, R0, 0x80000000, RZ, 0xc0, !PT ;  /* 0x8000000000007812 */ /* 0x000fc800078ec0ff */
[----:B------:R-:W-:Y:S01]  /*0910*/  LOP3.LUT R0, R0, 0x7f800000, RZ, 0xfc, !PT ;  /* 0x7f80000000007812 */ /* 0x000fe200078efcff */
[----:B------:R-:W-:Y:S06]  /*0920*/  BRA `(.L_x_18) ;  /* 0x0000000000287947 */ /* 0x000fec0003800000 */
.L_x_16:
[----:B------:R-:W-:Y:S01]  /*0930*/  IMAD R0, R4, 0x800000, R0 ;  /* 0x0080000004007824 */ /* 0x000fe200078e0200 */
[----:B------:R-:W-:Y:S06]  /*0940*/  BRA `(.L_x_18) ;  /* 0x0000000000207947 */ /* 0x000fec0003800000 */
.L_x_15:
[----:B------:R-:W-:-:S04]  /*0950*/  LOP3.LUT R0, R8, 0x80000000, R7, 0x48, !PT ;  /* 0x8000000008007812 */ /* 0x000fc800078e4807 */
[----:B------:R-:W-:Y:S01]  /*0960*/  LOP3.LUT R0, R0, 0x7f800000, RZ, 0xfc, !PT ;  /* 0x7f80000000007812 */ /* 0x000fe200078efcff */
[----:B------:R-:W-:Y:S06]  /*0970*/  BRA `(.L_x_18) ;  /* 0x0000000000147947 */ /* 0x000fec0003800000 */
.L_x_14:
[----:B------:R-:W-:Y:S01]  /*0980*/  LOP3.LUT R0, R8, 0x80000000, R7, 0x48, !PT ;  /* 0x8000000008007812 */ /* 0x000fe200078e4807 */
[----:B------:R-:W-:Y:S06]  /*0990*/  BRA `(.L_x_18) ;  /* 0x00000000000c7947 */ /* 0x000fec0003800000 */
.L_x_13:
[----:B------:R-:W0:Y:S01]  /*09a0*/  MUFU.RSQ R0, -QNAN ;  /* 0xffc0000000007908 */ /* 0x000e220000001400 */
[----:B------:R-:W-:Y:S05]  /*09b0*/  BRA `(.L_x_18) ;  /* 0x0000000000047947 */ /* 0x000fea0003800000 */
.L_x_12:
[----:B------:R-:W-:-:S07]  /*09c0*/  FADD.FTZ R0, R0, R3 ;  /* 0x0000000300007221 */ /* 0x000fce0000010000 */
.L_x_18:
[----:B------:R-:W-:-:S04]  /*09d0*/  IMAD.MOV.U32 R3, RZ, RZ, 0x0 ;  /* 0x00000000ff037424 */ /* 0x000fc800078e00ff */
[----:B0-----:R-:W-:Y:S05]  /*09e0*/  RET.REL.NODEC R2 `(_Z14resizew_kernalPfiiS_ii) ;  /* 0xfffffff402847950 */ /* 0x001fea0003c3ffff */
.L_x_19:
        /* <DEDUP_REMOVED lines=9> */
.L_x_67:


//--------------------- .text._Z15yuyv2dst_kernalPhS_PfS0_jj --------------------------
	.section	.text._Z15yuyv2dst_kernalPhS_PfS0_jj,"ax",@progbits
	.align	128
        .global         _Z15yuyv2dst_kernalPhS_PfS0_jj
        .type           _Z15yuyv2dst_kernalPhS_PfS0_jj,@function
        .size           _Z15yuyv2dst_kernalPhS_PfS0_jj,(.L_x_71 - _Z15yuyv2dst_kernalPhS_PfS0_jj)
        .other          _Z15yuyv2dst_kernalPhS_PfS0_jj,@"STO_CUDA_ENTRY STV_DEFAULT"
_Z15yuyv2dst_kernalPhS_PfS0_jj:
.text._Z15yuyv2dst_kernalPhS_PfS0_jj:
[----:B------:R-:W-:Y:S01]  /*0000*/  LDC R1, c[0x0][0x37c] ;  /* 0x0000df00ff017b82 */ /* 0x000fe20000000800 */
[----:B------:R-:W0:Y:S07]  /*0010*/  S2R R5, SR_TID.X ;  /* 0x0000000000057919 */ /* 0x000e2e0000002100 */
[----:B------:R-:W1:Y:S01]  /*0020*/  S2UR UR4, SR_CTAID.X ;  /* 0x00000000000479c3 */ /* 0x000e620000002500 */
[----:B------:R-:W2:Y:S01]  /*0030*/  LDCU.64 UR8, c[0x0][0x380] ;  /* 0x00007000ff0877ac */ /* 0x000ea20008000a00 */
[----:B------:R-:W3:Y:S06]  /*0040*/  LDCU.64 UR6, c[0x0][0x358] ;  /* 0x00006b00ff0677ac */ /* 0x000eec0008000a00 */
[----:B------:R-:W1:Y:S01]  /*0050*/  LDC R6, c[0x0][0x3a0] ;  /* 0x0000e800ff067b82 */ /* 0x000e620000000800 */
[----:B0-----:R-:W-:-:S02]  /*0060*/  IMAD.SHL.U32 R7, R5, 0x2, RZ ;  /* 0x0000000205077824 */ /* 0x001fc400078e00ff */
[----:B-1----:R-:W-:-:S04]  /*0070*/  IMAD R6, R6, UR4, RZ ;  /* 0x0000000406067c24 */ /* 0x002fc8000f8e02ff */
[----:B------:R-:W-:-:S05]  /*0080*/  IMAD R0, R6, 0x2, R7 ;  /* 0x0000000206007824 */ /* 0x000fca00078e0207 */
[----:B--2---:R-:W-:-:S04]  /*0090*/  IADD3 R10, P0, PT, R0, UR8, RZ ;  /* 0x00000008000a7c10 */ /* 0x004fc8000ff1e0ff */
[----:B------:R-:W-:-:S05]  /*00a0*/  LEA.HI.X.SX32 R11, R0, UR9, 0x1, P0 ;  /* 0x00000009000b7c11 */ /* 0x000fca00080f0eff */
[----:B---3--:R-:W2:Y:S04]  /*00b0*/  LDG.E.U8 R0, desc[UR6][R10.64] ;  /* 0x000000060a007981 */ /* 0x008ea8000c1e1100 */
[----:B------:R-:W2:Y:S01]  /*00c0*/  LDG.E.U8 R3, desc[UR6][R10.64+0x1] ;  /* 0x000001060a037981 */ /* 0x000ea2000c1e1100 */
[----:B------:R-:W0:Y:S01]  /*00d0*/  S2UR UR5, SR_CgaCtaId ;  /* 0x00000000000579c3 */ /* 0x000e220000008800 */
[----:B------:R-:W-:Y:S01]  /*00e0*/  UMOV UR4, 0x400 ;  /* 0x0000040000047882 */ /* 0x000fe20000000000 */
[----:B------:R-:W-:Y:S01]  /*00f0*/  LOP3.LUT R2, R5, 0x1, RZ, 0xc0, !PT ;  /* 0x0000000105027812 */ /* 0x000fe200078ec0ff */
[----:B------:R-:W-:Y:S03]  /*0100*/  BSSY.RECONVERGENT B0, `(.L_x_20) ;  /* 0x0000011000007945 */ /* 0x000fe60003800200 */
[----:B------:R-:W1:Y:S01]  /*0110*/  I2F.F64.U32 R8, R2 ;  /* 0x0000000200087312 */ /* 0x000e620000201800 */
[----:B0-----:R-:W-:-:S06]  /*0120*/  ULEA UR4, UR5, UR4, 0x18 ;  /* 0x0000000405047291 */ /* 0x001fcc000f8ec0ff */
[----:B------:R-:W-:Y:S01]  /*0130*/  VIADD R4, R7, UR4 ;  /* 0x0000000407047c36 */ /* 0x000fe20008000000 */
[----:B--2---:R-:W-:Y:S02]  /*0140*/  PRMT R12, R3, 0x7604, R0 ;  /* 0x00007604030c7816 */ /* 0x004fe40000000000 */
[----:B-1----:R-:W-:-:S03]  /*0150*/  SHF.R.U32.HI R0, RZ, 0x14, R9 ;  /* 0x00000014ff007819 */ /* 0x002fc60000011609 */
[----:B------:R0:W-:Y:S01]  /*0160*/  STS.U16 [R7+UR4], R12 ;  /* 0x0000000c07007988 */ /* 0x0001e20008000404 */
[----:B------:R-:W-:Y:S01]  /*0170*/  LOP3.LUT R0, R0, 0x7ff, RZ, 0xc0, !PT ;  /* 0x000007ff00007812 */ /* 0x000fe200078ec0ff */
[----:B------:R-:W-:Y:S04]  /*0180*/  BAR.SYNC.DEFER_BLOCKING 0x0 ;  /* 0x0000000000007b1d */ /* 0x000fe80000010000 */
[----:B------:R-:W-:-:S05]  /*0190*/  VIADD R11, R0, 0xfffffc0c ;  /* 0xfffffc0c000b7836 */ /* 0x000fca0000000000 */
[CC--:B------:R-:W-:Y:S02]  /*01a0*/  SHF.L.U32 R0, R8.reuse, R11.reuse, RZ ;  /* 0x0000000b08007219 */ /* 0x0c0fe400000006ff */
[----:B------:R-:W-:Y:S02]  /*01b0*/  SHF.L.U64.HI R11, R8, R11, R9 ;  /* 0x0000000b080b7219 */ /* 0x000fe40000010209 */
[----:B------:R-:W-:Y:S02]  /*01c0*/  ISETP.NE.U32.AND P0, PT, R0, RZ, PT ;  /* 0x000000ff0000720c */ /* 0x000fe40003f05070 */
[----:B------:R-:W-:Y:S02]  /*01d0*/  MOV R0, 0x210 ;  /* 0x0000021000007802 */ /* 0x000fe40000000f00 */
[----:B------:R-:W-:Y:S01]  /*01e0*/  ISETP.NE.AND.EX P0, PT, R11, -0x80000000, PT, P0 ;  /* 0x800000000b00780c */ /* 0x000fe20003f05300 */
[----:B------:R0:W1:-:S12]  /*01f0*/  LDS.U8 R3, [R7+UR4] ;  /* 0x0000000407037984 */ /* 0x0000580008000000 */
[----:B01----:R-:W-:Y:S05]  /*0200*/  CALL.REL.NOINC `($_Z15yuyv2dst_kernalPhS_PfS0_jj$__internal_accurate_pow) ;  /* 0x0000002400487944 */ /* 0x003fea0003c00000 */
[----:B------:R-:W-:Y:S05]  /*0210*/  BSYNC.RECONVERGENT B0 ;  /* 0x0000000000007941 */ /* 0x000fea0003800200 */
.L_x_20:
[----:B------:R-:W-:Y:S01]  /*0220*/  IMAD.MOV.U32 R8, RZ, RZ, R7 ;  /* 0x000000ffff087224 */ /* 0x000fe200078e0007 */
[-C--:B------:R-:W-:Y:S01]  /*0230*/  MOV R9, R14.reuse ;  /* 0x0000000e00097202 */ /* 0x080fe20000000f00 */
[----:B------:R-:W-:Y:S01]  /*0240*/  VIADD R10, R3, 0xfffffff0 ;  /* 0xfffffff0030a7836 */ /* 0x000fe20000000000 */
[----:B------:R-:W-:Y:S01]  /*0250*/  ISETP.NE.AND P1, PT, R2, RZ, PT ;  /* 0x000000ff0200720c */ /* 0x000fe20003f25270 */
[----:B------:R-:W-:Y:S01]  /*0260*/  UMOV UR4, 0x76c8b439 ;  /* 0x76c8b43900047882 */ /* 0x000fe20000000000 */
[----:B------:R-:W-:Y:S01]  /*0270*/  UMOV UR5, 0x3ff29fbe ;  /* 0x3ff29fbe00057882 */ /* 0x000fe20000000000 */
[----:B------:R-:W0:Y:S01]  /*0280*/  I2F.F64 R2, R10 ;  /* 0x0000000a00027312 */ /* 0x000e220000201c00 */
[----:B------:R-:W-:Y:S01]  /*0290*/  DADD R8, -RZ, -R8 ;  /* 0x00000000ff087229 */ /* 0x000fe20000000908 */
[----:B------:R-:W-:Y:S01]  /*02a0*/  UMOV UR8, 0x9374bc6a ;  /* 0x9374bc6a00087882 */ /* 0x000fe20000000000 */
[----:B------:R-:W-:Y:S01]  /*02b0*/  UMOV UR9, 0x3fea0418 ;  /* 0x3fea041800097882 */ /* 0x000fe20000000000 */
[----:B------:R-:W-:Y:S07]  /*02c0*/  BSSY.RECONVERGENT B0, `(.L_x_21) ;  /* 0x0000035000007945 */ /* 0x000fee0003800200 */
[----:B------:R-:W-:-:S02]  /*02d0*/  FSEL R9, R9, R14, !P0 ;  /* 0x0000000e09097208 */ /* 0x000fc40004000000 */
[----:B------:R-:W-:Y:S02]  /*02e0*/  FSEL R7, R8, R7, !P0 ;  /* 0x0000000708077208 */ /* 0x000fe40004000000 */
[----:B------:R-:W-:Y:S01]  /*02f0*/  FSEL R9, R9, 1.875, P1 ;  /* 0x3ff0000009097808 */ /* 0x000fe20000800000 */
[----:B0-----:R-:W-:Y:S01]  /*0300*/  DMUL R2, R2, UR4 ;  /* 0x0000000402027c28 */ /* 0x001fe20008000000 */
[----:B------:R-:W-:Y:S01]  /*0310*/  FSEL R8, R7, RZ, P1 ;  /* 0x000000ff07087208 */ /* 0x000fe20000800000 */
[----:B------:R-:W-:Y:S01]  /*0320*/  UMOV UR4, 0x4bc6a7f0 ;  /* 0x4bc6a7f000047882 */ /* 0x000fe20000000000 */
[----:B------:R-:W-:Y:S02]  /*0330*/  UMOV UR5, 0x3ff98937 ;  /* 0x3ff9893700057882 */ /* 0x000fe40000000000 */
[----:B------:R-:W0:Y:S02]  /*0340*/  F2I.F64.TRUNC R9, R8 ;  /* 0x0000000800097311 */ /* 0x000e24000030d100 */
[----:B0-----:R-:W-:-:S05]  /*0350*/  IMAD.IADD R4, R4, 0x1, R9 ;  /* 0x0000000104047824 */ /* 0x001fca00078e0209 */
[----:B------:R-:W0:Y:S04]  /*0360*/  LDS.U8 R0, [R4] ;  /* 0x0000000004007984 */ /* 0x000e280000000000 */
[----:B------:R1:W2:Y:S02]  /*0370*/  LDS.U8 R7, [R4+0x2] ;  /* 0x0000020004077984 */ /* 0x0002a40000000000 */
[----:B-1----:R-:W-:Y:S01]  /*0380*/  MOV R4, 0x437f0000 ;  /* 0x437f000000047802 */ /* 0x002fe20000000f00 */
[----:B0-----:R-:W-:-:S04]  /*0390*/  VIADD R0, R0, 0xffffff80 ;  /* 0xffffff8000007836 */ /* 0x001fc80000000000 */
[----:B------:R-:W0:Y:S01]  /*03a0*/  I2F.F64 R12, R0 ;  /* 0x00000000000c7312 */ /* 0x000e220000201c00 */
[----:B--2---:R-:W-:-:S07]  /*03b0*/  VIADD R7, R7, 0xffffff80 ;  /* 0xffffff8007077836 */ /* 0x004fce0000000000 */
[----:B------:R1:W2:Y:S01]  /*03c0*/  I2F.F64 R8, R7 ;  /* 0x0000000700087312 */ /* 0x0002a20000201c00 */
[----:B0-----:R-:W-:Y:S01]  /*03d0*/  DFMA R14, R12, UR4, R2 ;  /* 0x000000040c0e7c2b */ /* 0x001fe20008000002 */
[----:B------:R-:W-:Y:S01]  /*03e0*/  UMOV UR4, 0x2f1a9fbe ;  /* 0x2f1a9fbe00047882 */ /* 0x000fe20000000000 */
[----:B------:R-:W-:Y:S01]  /*03f0*/  UMOV UR5, 0x400024dd ;  /* 0x400024dd00057882 */ /* 0x000fe20000000000 */
[----:B-1----:R-:W-:-:S04]  /*0400*/  IMAD.MOV.U32 R7, RZ, RZ, 0x3b808081 ;  /* 0x3b808081ff077424 */ /* 0x002fc800078e00ff */
[----:B------:R-:W-:Y:S01]  /*0410*/  FFMA R4, R7, -R4, 1 ;  /* 0x3f80000007047423 */ /* 0x000fe20000000804 */
[--C-:B--2---:R-:W-:Y:S01]  /*0420*/  DFMA R10, R8, UR4, R2.reuse ;  /* 0x00000004080a7c2b */ /* 0x104fe20008000002 */
[----:B------:R-:W-:Y:S01]  /*0430*/  UMOV UR4, 0xdd2f1aa0 ;  /* 0xdd2f1aa000047882 */ /* 0x000fe20000000000 */
[----:B------:R-:W0:Y:S01]  /*0440*/  F2F.F32.F64 R14, R14 ;  /* 0x0000000e000e7310 */ /* 0x000e220000301000 */
[----:B------:R-:W-:Y:S01]  /*0450*/  DFMA R2, R12, -UR8, R2 ;  /* 0x800000080c027c2b */ /* 0x000fe20008000002 */
[----:B------:R-:W-:Y:S01]  /*0460*/  UMOV UR5, 0x3fd90624 ;  /* 0x3fd9062400057882 */ /* 0x000fe20000000000 */
[----:B------:R-:W-:-:S05]  /*0470*/  FFMA R7, R4, R7, 0.0039215688593685626984 ;  /* 0x3b80808104077423 */ /* 0x000fca0000000007 */
[----:B------:R-:W1:Y:S01]  /*0480*/  F2F.F32.F64 R10, R10 ;  /* 0x0000000a000a7310 */ /* 0x000e620000301000 */
[----:B------:R-:W-:Y:S01]  /*0490*/  DFMA R2, R8, -UR4, R2 ;  /* 0x8000000408027c2b */ /* 0x000fe20008000002 */
[C---:B0-----:R-:W-:Y:S02]  /*04a0*/  FSETP.GEU.AND P1, PT, R14.reuse, RZ, PT ;  /* 0x000000ff0e00720b */ /* 0x041fe40003f2e000 */
[C---:B------:R-:W-:Y:S02]  /*04b0*/  FSETP.GT.AND P0, PT, R14.reuse, 255, PT ;  /* 0x437f00000e00780b */ /* 0x040fe40003f04000 */
[----:B------:R-:W-:-:S05]  /*04c0*/  FSEL R0, R14, RZ, P1 ;  /* 0x000000ff0e007208 */ /* 0x000fca0000800000 */
[----:B------:R-:W0:Y:S01]  /*04d0*/  F2F.F32.F64 R2, R2 ;  /* 0x0000000200027310 */ /* 0x000e220000301000 */
[----:B------:R-:W-:Y:S02]  /*04e0*/  FSEL R0, R0, 255, !P0 ;  /* 0x437f000000007808 */ /* 0x000fe40004000000 */
[C---:B-1----:R-:W-:Y:S02]  /*04f0*/  FSETP.GEU.AND P3, PT, R10.reuse, RZ, PT ;  /* 0x000000ff0a00720b */ /* 0x042fe40003f6e000 */
[----:B------:R-:W-:-:S03]  /*0500*/  FSETP.GT.AND P0, PT, R10, 255, PT ;  /* 0x437f00000a00780b */ /* 0x000fc60003f04000 */
[----:B------:R-:W1:Y:S01]  /*0510*/  FCHK P2, R0, 255 ;  /* 0x437f000000007902 */ /* 0x000e620000040000 */
[----:B------:R-:W-:Y:S01]  /*0520*/  FFMA R4, R0, R7, RZ ;  /* 0x0000000700047223 */ /* 0x000fe200000000ff */
[----:B------:R-:W-:-:S03]  /*0530*/  FSEL R10, R10, RZ, P3 ;  /* 0x000000ff0a0a7208 */ /* 0x000fc60001800000 */
[----:B------:R-:W-:Y:S01]  /*0540*/  FFMA R8, R4, -255, R0 ;  /* 0xc37f000004087823 */ /* 0x000fe20000000000 */
[C---:B0-----:R-:W-:Y:S02]  /*0550*/  FSETP.GEU.AND P4, PT, R2.reuse, RZ, PT ;  /* 0x000000ff0200720b */ /* 0x041fe40003f8e000 */
[C---:B------:R-:W-:Y:S01]  /*0560*/  FSETP.GT.AND P1, PT, R2.reuse, 255, PT ;  /* 0x437f00000200780b */ /* 0x040fe20003f24000 */
[----:B------:R-:W-:Y:S01]  /*0570*/  FFMA R7, R7, R8, R4 ;  /* 0x0000000807077223 */ /* 0x000fe20000000004 */
[----:B------:R-:W-:Y:S02]  /*0580*/  FSEL R3, R2, RZ, P4 ;  /* 0x000000ff02037208 */ /* 0x000fe40002000000 */
[----:B------:R-:W-:Y:S02]  /*0590*/  FSEL R2, R10, 255, !P0 ;  /* 0x437f00000a027808 */ /* 0x000fe40004000000 */
[----:B------:R-:W-:Y:S01]  /*05a0*/  FSEL R3, R3, 255, !P1 ;  /* 0x437f000003037808 */ /* 0x000fe20004800000 */
[----:B-1----:R-:W-:Y:S06]  /*05b0*/  @!P2 BRA `(.L_x_22) ;  /* 0x000000000014a947 */ /* 0x002fec0003800000 */
[----:B------:R-:W-:Y:S01]  /*05c0*/  IMAD.MOV.U32 R4, RZ, RZ, R0 ;  /* 0x000000ffff047224 */ /* 0x000fe200078e0000 */
[----:B------:R-:W-:Y:S01]  /*05d0*/  MOV R12, 0x600 ;  /* 0x00000600000c7802 */ /* 0x000fe20000000f00 */
[----:B------:R-:W-:-:S07]  /*05e0*/  IMAD.MOV.U32 R24, RZ, RZ, 0x437f0000 ;  /* 0x437f0000ff187424 */ /* 0x000fce00078e00ff */
[----:B------:R-:W-:Y:S05]  /*05f0*/  CALL.REL.NOINC `($__internal_4_$__cuda_sm3x_div_rn_noftz_f32_slowpath) ;  /* 0x0000001800b07944 */ /* 0x000fea0003c00000 */
[----:B------:R-:W-:-:S07]  /*0600*/  IMAD.MOV.U32 R7, RZ, RZ, R4 ;  /* 0x000000ffff077224 */ /* 0x000fce00078e0004 */
.L_x_22:
[----:B------:R-:W-:Y:S05]  /*0610*/  BSYNC.RECONVERGENT B0 ;  /* 0x0000000000007941 */ /* 0x000fea0003800200 */
.L_x_21:
[----:B------:R-:W-:Y:S01]  /*0620*/  IMAD.MOV.U32 R4, RZ, RZ, 0x3b808081 ;  /* 0x3b808081ff047424 */ /* 0x000fe200078e00ff */
[----:B------:R-:W0:Y:S01]  /*0630*/  FCHK P0, R3, 255 ;  /* 0x437f000003007902 */ /* 0x000e220000000000 */
[----:B------:R-:W-:Y:S01]  /*0640*/  IMAD.MOV.U32 R9, RZ, RZ, 0x437f0000 ;  /* 0x437f0000ff097424 */ /* 0x000fe200078e00ff */
[----:B------:R-:W-:Y:S03]  /*0650*/  BSSY.RECONVERGENT B0, `(.L_x_23) ;  /* 0x000000c000007945 */ /* 0x000fe60003800200 */
[----:B------:R-:W-:-:S04]  /*0660*/  FFMA R9, R4, -R9, 1 ;  /* 0x3f80000004097423 */ /* 0x000fc80000000809 */
[----:B------:R-:W-:-:S04]  /*0670*/  FFMA R11, R9, R4, 0.0039215688593685626984 ;  /* 0x3b808081090b7423 */ /* 0x000fc80000000004 */
[----:B------:R-:W-:-:S04]  /*0680*/  FFMA R22, R3, R11, RZ ;  /* 0x0000000b03167223 */ /* 0x000fc800000000ff */
[----:B------:R-:W-:-:S04]  /*0690*/  FFMA R9, R22, -255, R3 ;  /* 0xc37f000016097823 */ /* 0x000fc80000000003 */
[----:B------:R-:W-:Y:S01]  /*06a0*/  FFMA R22, R11, R9, R22 ;  /* 0x000000090b167223 */ /* 0x000fe20000000016 */
[----:B0-----:R-:W-:Y:S06]  /*06b0*/  @!P0 BRA `(.L_x_24) ;  /* 0x0000000000148947 */ /* 0x001fec0003800000 */
[----:B------:R-:W-:Y:S01]  /*06c0*/  MOV R4, R3 ;  /* 0x0000000300047202 */ /* 0x000fe20000000f00 */
[----:B------:R-:W-:Y:S01]  /*06d0*/  IMAD.MOV.U32 R24, RZ, RZ, 0x437f0000 ;  /* 0x437f0000ff187424 */ /* 0x000fe200078e00ff */
[----:B------:R-:W-:-:S07]  /*06e0*/  MOV R12, 0x700 ;  /* 0x00000700000c7802 */ /* 0x000fce0000000f00 */
[----:B------:R-:W-:Y:S05]  /*06f0*/  CALL.REL.NOINC `($__internal_4_$__cuda_sm3x_div_rn_noftz_f32_slowpath) ;  /* 0x0000001800707944 */ /* 0x000fea0003c00000 */
[----:B------:R-:W-:-:S07]  /*0700*/  IMAD.MOV.U32 R22, RZ, RZ, R4 ;  /* 0x000000ffff167224 */ /* 0x000fce00078e0004 */
.L_x_24:
[----:B------:R-:W-:Y:S05]  /*0710*/  BSYNC.RECONVERGENT B0 ;  /* 0x0000000000007941 */ /* 0x000fea0003800200 */
.L_x_23:
        /* <DEDUP_REMOVED lines=10> */
[----:B------:R-:W-:Y:S02]  /*07c0*/  HFMA2 R24, -RZ, RZ, 3.748046875, 0 ;  /* 0x437f0000ff187431 */ /* 0x000fe400000001ff */
[----:B------:R-:W-:Y:S01]  /*07d0*/  IMAD.MOV.U32 R4, RZ, RZ, R2 ;  /* 0x000000ffff047224 */ /* 0x000fe200078e0002 */
[----:B------:R-:W-:-:S07]  /*07e0*/  MOV R12, 0x800 ;  /* 0x00000800000c7802 */ /* 0x000fce0000000f00 */
[----:B------:R-:W-:Y:S05]  /*07f0*/  CALL.REL.NOINC `($__internal_4_$__cuda_sm3x_div_rn_noftz_f32_slowpath) ;  /* 0x0000001800307944 */ /* 0x000fea0003c00000 */
[----:B------:R-:W-:-:S07]  /*0800*/  IMAD.MOV.U32 R23, RZ, RZ, R4 ;  /* 0x000000ffff177224 */ /* 0x000fce00078e0004 */
.L_x_26:
[----:B------:R-:W-:Y:S05]  /*0810*/  BSYNC.RECONVERGENT B0 ;  /* 0x0000000000007941 */ /* 0x000fea0003800200 */
.L_x_25:
[C-C-:B------:R-:W-:Y:S01]  /*0820*/  FADD R9, R23.reuse, -R7.reuse ;  /* 0x8000000717097221 */ /* 0x140fe20000000000 */
[----:B------:R-:W-:Y:S01]  /*0830*/  FADD R10, R22, -R7 ;  /* 0x80000007160a7221 */ /* 0x000fe20000000000 */
[----:B------:R-:W-:Y:S01]  /*0840*/  FADD R4, R23, -R22 ;  /* 0x8000001617047221 */ /* 0x000fe20000000000 */
[----:B------:R-:W-:Y:S02]  /*0850*/  BSSY.RECONVERGENT B0, `(.L_x_27) ;  /* 0x0000014000007945 */ /* 0x000fe40003800200 */
[----:B------:R-:W-:Y:S01]  /*0860*/  FMUL R9, R9, R10 ;  /* 0x0000000a09097220 */ /* 0x000fe20000400000 */
[----:B------:R-:W-:-:S03]  /*0870*/  FADD R8, R4, R23 ;  /* 0x0000001704087221 */ /* 0x000fc60000000000 */
[----:B------:R-:W-:Y:S01]  /*0880*/  FFMA R4, R4, R4, R9 ;  /* 0x0000000404047223 */ /* 0x000fe20000000009 */
[----:B------:R-:W-:-:S03]  /*0890*/  FADD R10, R8, -R7 ;  /* 0x80000007080a7221 */ /* 0x000fc60000000000 */
[----:B------:R-:W-:Y:S01]  /*08a0*/  FADD R11, R4, 9.9999999747524270788e-07 ;  /* 0x358637bd040b7421 */ /* 0x000fe20000000000 */
[----:B------:R-:W0:Y:S03]  /*08b0*/  F2F.F64.F32 R8, R10 ;  /* 0x0000000a00087310 */ /* 0x000e260000201800 */
[----:B------:R-:W-:-:S05]  /*08c0*/  VIADD R4, R11, 0xf3000000 ;  /* 0xf30000000b047836 */ /* 0x000fca0000000000 */
[----:B------:R-:W-:Y:S01]  /*08d0*/  ISETP.GT.U32.AND P0, PT, R4, 0x727fffff, PT ;  /* 0x727fffff0400780c */ /* 0x000fe20003f04070 */
[----:B------:R1:W2:Y:S01]  /*08e0*/  MUFU.RSQ R12, R11 ;  /* 0x0000000b000c7308 */ /* 0x0002a20000001400 */
[----:B0-----:R-:W-:-:S11]  /*08f0*/  DMUL R8, R8, 0.5 ;  /* 0x3fe0000008087828 */ /* 0x001fd60000000000 */
[----:B-1----:R-:W-:Y:S05]  /*0900*/  @!P0 BRA `(.L_x_28) ;  /* 0x0000000000108947 */ /* 0x002fea0003800000 */
[----:B------:R-:W-:-:S07]  /*0910*/  MOV R15, 0x930 ;  /* 0x00000930000f7802 */ /* 0x000fce0000000f00 */
[----:B--2---:R-:W-:Y:S05]  /*0920*/  CALL.REL.NOINC `($__internal_3_$__cuda_sm20_sqrt_rn_f32_slowpath) ;  /* 0x0000001400847944 */ /* 0x004fea0003c00000 */
[----:B------:R-:W-:Y:S01]  /*0930*/  IMAD.MOV.U32 R10, RZ, RZ, R4 ;  /* 0x000000ffff0a7224 */ /* 0x000fe200078e0004 */
[----:B------:R-:W-:Y:S06]  /*0940*/  BRA `(.L_x_29) ;  /* 0x0000000000107947 */ /* 0x000fec0003800000 */
.L_x_28:
[----:B--2---:R-:W-:Y:S01]  /*0950*/  FMUL.FTZ R10, R11, R12 ;  /* 0x0000000c0b0a7220 */ /* 0x004fe20000410000 */
[----:B------:R-:W-:-:S03]  /*0960*/  FMUL.FTZ R4, R12, 0.5 ;  /* 0x3f0000000c047820 */ /* 0x000fc60000410000 */
[----:B------:R-:W-:-:S04]  /*0970*/  FFMA R11, -R10, R10, R11 ;  /* 0x0000000a0a0b7223 */ /* 0x000fc8000000010b */
[----:B------:R-:W-:-:S07]  /*0980*/  FFMA R10, R11, R4, R10 ;  /* 0x000000040b0a7223 */ /* 0x000fce000000000a */
.L_x_29:
[----:B------:R-:W-:Y:S05]  /*0990*/  BSYNC.RECONVERGENT B0 ;  /* 0x0000000000007941 */ /* 0x000fea0003800200 */
.L_x_27:
[----:B------:R-:W0:Y:S01]  /*09a0*/  F2F.F64.F32 R10, R10 ;  /* 0x0000000a000a7310 */ /* 0x000e220000201800 */
[----:B------:R-:W-:Y:S01]  /*09b0*/  IMAD.MOV.U32 R12, RZ, RZ, 0x1 ;  /* 0x00000001ff0c7424 */ /* 0x000fe200078e00ff */
[----:B------:R-:W-:Y:S01]  /*09c0*/  FSETP.GEU.AND P1, PT, |R9|, 6.5827683646048100446e-37, PT ;  /* 0x036000000900780b */ /* 0x000fe20003f2e200 */
[----:B------:R-:W-:Y:S05]  /*09d0*/  BSSY.RECONVERGENT B0, `(.L_x_30) ;  /* 0x0000013000007945 */ /* 0x000fea0003800200 */
[----:B0-----:R-:W0:Y:S02]  /*09e0*/  MUFU.RCP64H R13, R11 ;  /* 0x0000000b000d7308 */ /* 0x001e240000001800 */
[----:B0-----:R-:W-:-:S08]  /*09f0*/  DFMA R14, -R10, R12, 1 ;  /* 0x3ff000000a0e742b */ /* 0x001fd0000000010c */
[----:B------:R-:W-:-:S08]  /*0a00*/  DFMA R14, R14, R14, R14 ;  /* 0x0000000e0e0e722b */ /* 0x000fd0000000000e */
[----:B------:R-:W-:-:S08]  /*0a10*/  DFMA R14, R12, R14, R12 ;  /* 0x0000000e0c0e722b */ /* 0x000fd0000000000c */
[----:B------:R-:W-:-:S08]  /*0a20*/  DFMA R12, -R10, R14, 1 ;  /* 0x3ff000000a0c742b */ /* 0x000fd0000000010e */
[----:B------:R-:W-:-:S08]  /*0a30*/  DFMA R12, R14, R12, R14 ;  /* 0x0000000c0e0c722b */ /* 0x000fd0000000000e */
[----:B------:R-:W-:-:S08]  /*0a40*/  DMUL R24, R8, R12 ;  /* 0x0000000c08187228 */ /* 0x000fd00000000000 */
[----:B------:R-:W-:-:S08]  /*0a50*/  DFMA R14, -R10, R24, R8 ;  /* 0x000000180a0e722b */ /* 0x000fd00000000108 */
[----:B------:R-:W-:-:S10]  /*0a60*/  DFMA R24, R12, R14, R24 ;  /* 0x0000000e0c18722b */ /* 0x000fd40000000018 */
[----:B------:R-:W-:-:S05]  /*0a70*/  FFMA R4, RZ, R11, R25 ;  /* 0x0000000bff047223 */ /* 0x000fca0000000019 */
[----:B------:R-:W-:-:S13]  /*0a80*/  FSETP.GT.AND P0, PT, |R4|, 1.469367938527859385e-39, PT ;  /* 0x001000000400780b */ /* 0x000fda0003f04200 */
[----:B------:R-:W-:Y:S05]  /*0a90*/  @P0 BRA P1, `(.L_x_31) ;  /* 0x0000000000180947 */ /* 0x000fea0000800000 */
[----:B------:R-:W-:Y:S01]  /*0aa0*/  IMAD.MOV.U32 R12, RZ, RZ, R10 ;  /* 0x000000ffff0c7224 */ /* 0x000fe200078e000a */
[----:B------:R-:W-:Y:S02]  /*0ab0*/  MOV R13, R11 ;  /* 0x0000000b000d7202 */ /* 0x000fe40000000f00 */
[----:B------:R-:W-:-:S07]  /*0ac0*/  MOV R4, 0xae0 ;  /* 0x00000ae000047802 */ /* 0x000fce0000000f00 */
[----:B------:R-:W-:Y:S05]  /*0ad0*/  CALL.REL.NOINC `($__internal_2_$__cuda_sm20_div_rn_f64_full) ;  /* 0x0000000c00ac7944 */ /* 0x000fea0003c00000 */
[----:B------:R-:W-:Y:S02]  /*0ae0*/  IMAD.MOV.U32 R24, RZ, RZ, R16 ;  /* 0x000000ffff187224 */ /* 0x000fe400078e0010 */
[----:B------:R-:W-:-:S07]  /*0af0*/  IMAD.MOV.U32 R25, RZ, RZ, R17 ;  /* 0x000000ffff197224 */ /* 0x000fce00078e0011 */
.L_x_31:
[----:B------:R-:W-:Y:S05]  /*0b00*/  BSYNC.RECONVERGENT B0 ;  /* 0x0000000000007941 */ /* 0x000fea0003800200 */
.L_x_30:
[----:B------:R-:W-:Y:S01]  /*0b10*/  DADD R8, -RZ, |R24| ;  /* 0x00000000ff087229 */ /* 0x000fe20000000518 */
[----:B------:R-:W-:Y:S09]  /*0b20*/  BSSY.RECONVERGENT B0, `(.L_x_32) ;  /* 0x0000080000007945 */ /* 0x000ff20003800200 */
[----:B------:R-:W-:-:S13]  /*0b30*/  ISETP.GT.AND P0, PT, R9, 0x3fe26665, PT ;  /* 0x3fe266650900780c */ /* 0x000fda0003f04270 */
[----:B------:R-:W-:Y:S05]  /*0b40*/  @P0 BRA `(.L_x_33) ;  /* 0x0000000000d40947 */ /* 0x000fea0003800000 */
[----:B------:R-:W-:Y:S01]  /*0b50*/  DMUL R8, R24, R24 ;  /* 0x0000001818087228 */ /* 0x000fe20000000000 */
[----:B------:R-:W-:Y:S01]  /*0b60*/  IMAD.MOV.U32 R10, RZ, RZ, 0x180754af ;  /* 0x180754afff0a7424 */ /* 0x000fe200078e00ff */
[----:B------:R-:W-:Y:S01]  /*0b70*/  UMOV UR4, 0xdc1895e9 ;  /* 0xdc1895e900047882 */ /* 0x000fe20000000000 */
[----:B------:R-:W-:Y:S01]  /*0b80*/  IMAD.MOV.U32 R11, RZ, RZ, 0x3fb3823b ;  /* 0x3fb3823bff0b7424 */ /* 0x000fe200078e00ff */
[----:B------:R-:W-:Y:S01]  /*0b90*/  UMOV UR5, 0x3fb0066b ;  /* 0x3fb0066b00057882 */ /* 0x000fe20000000000 */
[----:B------:R-:W-:-:S04]  /*0ba0*/  ISETP.GT.AND P0, PT, R25, -0x1, PT ;  /* 0xffffffff1900780c */ /* 0x000fc80003f04270 */
[----:B------:R-:W-:Y:S01]  /*0bb0*/  DFMA R10, R8, UR4, -R10 ;  /* 0x00000004080a7c2b */ /* 0x000fe2000800080a */
[----:B------:R-:W-:Y:S01]  /*0bc0*/  UMOV UR4, 0xcc2f79ae ;  /* 0xcc2f79ae00047882 */ /* 0x000fe20000000000 */
[----:B------:R-:W-:-:S06]  /*0bd0*/  UMOV UR5, 0x3fb11e52 ;  /* 0x3fb11e5200057882 */ /* 0x000fcc0000000000 */
[----:B------:R-:W-:Y:S01]  /*0be0*/  DFMA R10, R8, R10, UR4 ;  /* 0x00000004080a7e2b */ /* 0x000fe2000800000a */
[----:B------:R-:W-:Y:S01]  /*0bf0*/  UMOV UR4, 0x3526861b ;  /* 0x3526861b00047882 */ /* 0x000fe20000000000 */
[----:B------:R-:W-:-:S06]  /*0c00*/  UMOV UR5, 0x3f924eaf ;  /* 0x3f924eaf00057882 */ /* 0x000fcc0000000000 */
[----:B------:R-:W-:Y:S01]  /*0c10*/  DFMA R10, R8, R10, -UR4 ;  /* 0x80000004080a7e2b */ /* 0x000fe2000800000a */
[----:B------:R-:W-:Y:S01]  /*0c20*/  UMOV UR4, 0xa31e6cb7 ;  /* 0xa31e6cb700047882 */ /* 0x000fe20000000000 */
[----:B------:R-:W-:-:S06]  /*0c30*/  UMOV UR5, 0x3f91df02 ;  /* 0x3f91df0200057882 */ /* 0x000fcc0000000000 */
[----:B------:R-:W-:Y:S01]  /*0c40*/  DFMA R10, R8, R10, UR4 ;  /* 0x00000004080a7e2b */ /* 0x000fe2000800000a */
        /* <DEDUP_REMOVED lines=26> */
[----:B------:R-:W-:Y:S01]  /*0df0*/  DMUL R10, R8, R10 ;  /* 0x0000000a080a7228 */ /* 0x000fe20000000000 */
[----:B------:R-:W-:Y:S01]  /*0e00*/  @!P0 IMAD.MOV.U32 R8, RZ, RZ, 0x33145c07 ;  /* 0x33145c07ff088424 */ /* 0x000fe200078e00ff */
[----:B------:R-:W-:-:S06]  /*0e10*/  @!P0 MOV R9, 0x3c91a626 ;  /* 0x3c91a62600098802 */ /* 0x000fcc0000000f00 */
[----:B------:R-:W-:Y:S01]  /*0e20*/  DFMA R24, R10, |R24|, |R24| ;  /* 0x400000180a18722b */ /* 0x000fe20000000418 */
[----:B------:R-:W-:Y:S02]  /*0e30*/  @P0 IMAD.MOV.U32 R10, RZ, RZ, 0x33145c07 ;  /* 0x33145c07ff0a0424 */ /* 0x000fe400078e00ff */
[----:B------:R-:W-:-:S05]  /*0e40*/  @P0 IMAD.MOV.U32 R11, RZ, RZ, 0x3c91a626 ;  /* 0x3c91a626ff0b0424 */ /* 0x000fca00078e00ff */
[C---:B------:R-:W-:Y:S02]  /*0e50*/  @!P0 DADD R8, R24.reuse, R8 ;  /* 0x0000000018088229 */ /* 0x040fe40000000008 */
[----:B------:R-:W-:-:S06]  /*0e60*/  @P0 DADD R10, R24, -R10 ;  /* 0x00000000180a0229 */ /* 0x000fcc000000080a */
[----:B------:R-:W-:Y:S02]  /*0e70*/  @!P0 DADD R8, R8, UR4 ;  /* 0x0000000408088e29 */ /* 0x000fe40008000000 */
[----:B------:R-:W-:Y:S01]  /*0e80*/  @P0 DADD R8, -R10, UR4 ;  /* 0x000000040a080e29 */ /* 0x000fe20008000100 */
[----:B------:R-:W-:Y:S10]  /*0e90*/  BRA `(.L_x_34) ;  /* 0x0000000400207947 */ /* 0x000ff40003800000 */
.L_x_33:
[----:B------:R-:W-:Y:S01]  /*0ea0*/  DADD R20, -|R24|, 1 ;  /* 0x3ff0000018147429 */ /* 0x000fe20000000300 */
[----:B------:R-:W-:Y:S01]  /*0eb0*/  IMAD.MOV.U32 R8, RZ, RZ, 0x66faac4b ;  /* 0x66faac4bff087424 */ /* 0x000fe200078e00ff */
[----:B------:R-:W-:Y:S01]  /*0ec0*/  UMOV UR4, 0x71155f70 ;  /* 0x71155f7000047882 */ /* 0x000fe20000000000 */
[----:B------:R-:W-:Y:S01]  /*0ed0*/  IMAD.MOV.U32 R9, RZ, RZ, 0x3ebac2fe ;  /* 0x3ebac2feff097424 */ /* 0x000fe200078e00ff */
[----:B------:R-:W-:Y:S01]  /*0ee0*/  UMOV UR5, 0x3ec715b3 ;  /* 0x3ec715b300057882 */ /* 0x000fe20000000000 */
[----:B------:R-:W-:-:S04]  /*0ef0*/  IMAD.MOV.U32 R16, RZ, RZ, RZ ;  /* 0x000000ffff107224 */ /* 0x000fc800078e00ff */
[----:B------:R-:W-:Y:S01]  /*0f00*/  DFMA R8, R20, UR4, -R8 ;  /* 0x0000000414087c2b */ /* 0x000fe20008000808 */
[----:B------:R-:W-:Y:S01]  /*0f10*/  UMOV UR4, 0x8efcd9b8 ;  /* 0x8efcd9b800047882 */ /* 0x000fe20000000000 */
[----:B------:R-:W-:Y:S01]  /*0f20*/  UMOV UR5, 0x3ed9a9b8 ;  /* 0x3ed9a9b800057882 */ /* 0x000fe20000000000 */
[----:B------:R-:W-:-:S05]  /*0f30*/  ISETP.GE.AND P0, PT, R21, 0x1, PT ;  /* 0x000000011500780c */ /* 0x000fca0003f06270 */
[----:B------:R-:W-:Y:S01]  /*0f40*/  DFMA R8, R20, R8, UR4 ;  /* 0x0000000414087e2b */ /* 0x000fe20008000008 */
[----:B------:R-:W-:Y:S01]  /*0f50*/  UMOV UR4, 0xa8a0c4c3 ;  /* 0xa8a0c4c300047882 */ /* 0x000fe20000000000 */
[----:B------:R-:W-:-:S06]  /*0f60*/  UMOV UR5, 0x3edd0f40 ;  /* 0x3edd0f4000057882 */ /* 0x000fcc0000000000 */
[----:B------:R-:W-:Y:S01]  /*0f70*/  DFMA R10, R20, R8, UR4 ;  /* 0x00000004140a7e2b */ /* 0x000fe20008000008 */
[----:B------:R-:W-:Y:S01]  /*0f80*/  UMOV UR4, 0xfa9e0e1f ;  /* 0xfa9e0e1f00047882 */ /* 0x000fe20000000000 */
[----:B------:R-:W-:Y:S01]  /*0f90*/  UMOV UR5, 0x3ef46d4c ;  /* 0x3ef46d4c00057882 */ /* 0x000fe20000000000 */
[----:B------:R-:W-:Y:S01]  /*0fa0*/  VIADD R9, R21, 0xfff00000 ;  /* 0xfff0000015097836 */ /* 0x000fe20000000000 */
[----:B------:R-:W-:-:S04]  /*0fb0*/  MOV R8, R20 ;  /* 0x0000001400087202 */ /* 0x000fc80000000f00 */
[----:B------:R-:W-:Y:S01]  /*0fc0*/  DFMA R12, R20, R10, UR4 ;  /* 0x00000004140c7e2b */ /* 0x000fe2000800000a */
[----:B------:R-:W-:Y:S01]  /*0fd0*/  UMOV UR4, 0x8d1e2422 ;  /* 0x8d1e242200047882 */ /* 0x000fe20000000000 */
[----:B------:R-:W-:Y:S01]  /*0fe0*/  UMOV UR5, 0x3f079c16 ;  /* 0x3f079c1600057882 */ /* 0x000fe20000000000 */
[----:B------:R-:W0:Y:S01]  /*0ff0*/  MUFU.RSQ64H R11, R9 ;  /* 0x00000009000b7308 */ /* 0x000e220000001c00 */
[----:B------:R-:W-:-:S04]  /*1000*/  IMAD.MOV.U32 R10, RZ, RZ, RZ ;  /* 0x000000ffff0a7224 */ /* 0x000fc800078e00ff */
[----:B------:R-:W-:Y:S01]  /*1010*/  DFMA R12, R20, R12, UR4 ;  /* 0x00000004140c7e2b */ /* 0x000fe2000800000c */
[----:B------:R-:W-:Y:S01]  /*1020*/  UMOV UR4, 0xc3bca540 ;  /* 0xc3bca54000047882 */ /* 0x000fe20000000000 */
[----:B------:R-:W-:-:S06]  /*1030*/  UMOV UR5, 0x3f1c9a88 ;  /* 0x3f1c9a8800057882 */ /* 0x000fcc0000000000 */
[----:B------:R-:W-:Y:S01]  /*1040*/  DFMA R18, R20, R12, UR4 ;  /* 0x0000000414127e2b */ /* 0x000fe2000800000c */
[----:B------:R-:W-:Y:S01]  /*1050*/  UMOV UR4, 0x4bd476df ;  /* 0x4bd476df00047882 */ /* 0x000fe20000000000 */
[----:B------:R-:W-:Y:S01]  /*1060*/  UMOV UR5, 0x3f31c4e6 ;  /* 0x3f31c4e600057882 */ /* 0x000fe20000000000 */
[----:B0-----:R-:W-:Y:S01]  /*1070*/  DMUL R12, R8, R10 ;  /* 0x0000000a080c7228 */ /* 0x001fe20000000000 */
[----:B------:R-:W-:-:S04]  /*1080*/  VIADD R17, R11, 0xfff00000 ;  /* 0xfff000000b117836 */ /* 0x000fc80000000000 */
[----:B------:R-:W-:Y:S01]  /*1090*/  DFMA R18, R20, R18, UR4 ;  /* 0x0000000414127e2b */ /* 0x000fe20008000012 */
[----:B------:R-:W-:Y:S01]  /*10a0*/  UMOV UR4, 0x60009c8f ;  /* 0x60009c8f00047882 */ /* 0x000fe20000000000 */
[----:B------:R-:W-:Y:S01]  /*10b0*/  UMOV UR5, 0x3f46e8ba ;  /* 0x3f46e8ba00057882 */ /* 0x000fe20000000000 */
[----:B------:R-:W-:-:S05]  /*10c0*/  DFMA R14, R12, -R12, R8 ;  /* 0x8000000c0c0e722b */ /* 0x000fca0000000008 */
[----:B------:R-:W-:Y:S01]  /*10d0*/  DFMA R18, R20, R18, UR4 ;  /* 0x0000000414127e2b */ /* 0x000fe20008000012 */
[----:B------:R-:W-:Y:S01]  /*10e0*/  UMOV UR4, 0xc62b05a2 ;  /* 0xc62b05a200047882 */ /* 0x000fe20000000000 */
[----:B------:R-:W-:Y:S01]  /*10f0*/  UMOV UR5, 0x3f5f1c71 ;  /* 0x3f5f1c7100057882 */ /* 0x000fe20000000000 */
[----:B------:R-:W-:-:S05]  /*1100*/  DFMA R14, R16, R14, R12 ;  /* 0x0000000e100e722b */ /* 0x000fca000000000c */
[----:B------:R-:W-:Y:S01]  /*1110*/  DFMA R18, R20, R18, UR4 ;  /* 0x0000000414127e2b */ /* 0x000fe20008000012 */
[----:B------:R-:W-:Y:S01]  /*1120*/  UMOV UR4, 0xb6dc9f2c ;  /* 0xb6dc9f2c00047882 */ /* 0x000fe20000000000 */
[----:B------:R-:W-:Y:S01]  /*1130*/  UMOV UR5, 0x3f76db6d ;  /* 0x3f76db6d00057882 */ /* 0x000fe20000000000 */
[-C--:B------:R-:W-:Y:S02]  /*1140*/  DFMA R10, R10, -R14.reuse, 1 ;  /* 0x3ff000000a0a742b */ /* 0x080fe4000000080e */
[----:B------:R-:W-:-:S03]  /*1150*/  DFMA R8, R14, -R14, R8 ;  /* 0x8000000e0e08722b */ /* 0x000fc60000000008 */
[----:B------:R-:W-:Y:S01]  /*1160*/  DFMA R18, R20, R18, UR4 ;  /* 0x0000000414127e2b */ /* 0x000fe20008000012 */
[----:B------:R-:W-:Y:S01]  /*1170*/  UMOV UR4, 0x3333329c ;  /* 0x3333329c00047882 */ /* 0x000fe20000000000 */
[----:B------:R-:W-:Y:S01]  /*1180*/  UMOV UR5, 0x3f933333 ;  /* 0x3f93333300057882 */ /* 0x000fe20000000000 */
[----:B------:R-:W-:-:S05]  /*1190*/  DFMA R10, R16, R10, R16 ;  /* 0x0000000a100a722b */ /* 0x000fca0000000010 */
[----:B------:R-:W-:Y:S01]  /*11a0*/  DFMA R18, R20, R18, UR4 ;  /* 0x0000000414127e2b */ /* 0x000fe20008000012 */
[----:B------:R-:W-:Y:S01]  /*11b0*/  UMOV UR4, 0x55555555 ;  /* 0x5555555500047882 */ /* 0x000fe20000000000 */
[----:B------:R-:W-:Y:S01]  /*11c0*/  UMOV UR5, 0x3fb55555 ;  /* 0x3fb5555500057882 */ /* 0x000fe20000000000 */
[----:B------:R-:W-:Y:S02]  /*11d0*/  DFMA R8, R10, R8, R14 ;  /* 0x000000080a08722b */ /* 0x000fe4000000000e */
[----:B------:R-:W-:-:S03]  /*11e0*/  DMUL R10, RZ, |R24| ;  /* 0x40000018ff0a7228 */ /* 0x000fc60000000000 */
[----:B------:R-:W-:Y:S01]  /*11f0*/  DFMA R18, R20, R18, UR4 ;  /* 0x0000000414127e2b */ /* 0x000fe20008000012 */
[----:B------:R-:W-:Y:S01]  /*1200*/  UMOV UR4, 0x33145c07 ;  /* 0x33145c0700047882 */ /* 0x000fe20000000000 */
[----:B------:R-:W-:-:S03]  /*1210*/  UMOV UR5, 0x3ca1a626 ;  /* 0x3ca1a62600057882 */ /* 0x000fc60000000000 */
[----:B------:R-:W-:-:S03]  /*1220*/  VIADD R9, R9, 0x100000 ;  /* 0x0010000009097836 */ /* 0x000fc60000000000 */
[----:B------:R-:W-:-:S08]  /*1230*/  DMUL R18, R20, R18 ;  /* 0x0000001214127228 */ /* 0x000fd00000000000 */
[----:B------:R-:W-:-:S10]  /*1240*/  DFMA R18, R8, R18, R8 ;  /* 0x000000120812722b */ /* 0x000fd40000000008 */
[----:B------:R-:W-:Y:S02]  /*1250*/  FSEL R10, R10, R18, !P0 ;  /* 0x000000120a0a7208 */ /* 0x000fe40004000000 */
[----:B------:R-:W-:Y:S02]  /*1260*/  FSEL R11, R11, R19, !P0 ;  /* 0x000000130b0b7208 */ /* 0x000fe40004000000 */
[----:B------:R-:W-:-:S04]  /*1270*/  ISETP.GE.AND P0, PT, R21, RZ, PT ;  /* 0x000000ff1500720c */ /* 0x000fc80003f06270 */
[----:B------:R-:W-:-:S10]  /*1280*/  DMUL R8, R10, +INF ;  /* 0x7ff000000a087828 */ /* 0x000fd40000000000 */
[----:B------:R-:W-:Y:S02]  /*1290*/  FSEL R10, R8, R10, !P0 ;  /* 0x0000000a080a7208 */ /* 0x000fe40004000000 */
[----:B------:R-:W-:Y:S02]  /*12a0*/  FSEL R11, R9, R11, !P0 ;  /* 0x0000000b090b7208 */ /* 0x000fe40004000000 */
[----:B------:R-:W-:-:S04]  /*12b0*/  ISETP.GE.AND P0, PT, R25, RZ, PT ;  /* 0x000000ff1900720c */ /* 0x000fc80003f06270 */
[----:B------:R-:W-:Y:S01]  /*12c0*/  DADD R8, R10, -UR4 ;  /* 0x800000040a087e29 */ /* 0x000fe20008000000 */
[----:B------:R-:W-:Y:S01]  /*12d0*/  UMOV UR4, 0x54442d18 ;  /* 0x54442d1800047882 */ /* 0x000fe20000000000 */
[----:B------:R-:W-:-:S06]  /*12e0*/  UMOV UR5, 0x400921fb ;  /* 0x400921fb00057882 */ /* 0x000fcc0000000000 */
[----:B------:R-:W-:-:S10]  /*12f0*/  DADD R8, -R8, UR4 ;  /* 0x0000000408087e29 */ /* 0x000fd40008000100 */
[----:B------:R-:W-:Y:S02]  /*1300*/  FSEL R8, R8, R10, !P0 ;  /* 0x0000000a08087208 */ /* 0x000fe40004000000 */
[----:B------:R-:W-:-:S07]  /*1310*/  FSEL R9, R9, R11, !P0 ;  /* 0x0000000b09097208 */ /* 0x000fce0004000000 */
.L_x_34:
[----:B------:R-:W-:Y:S05]  /*1320*/  BSYNC.RECONVERGENT B0 ;  /* 0x0000000000007941 */ /* 0x000fea0003800200 */
.L_x_32:
[C---:B------:R-:W-:Y:S01]  /*1330*/  FADD R4, R22.reuse, R7 ;  /* 0x0000000716047221 */ /* 0x040fe20000000000 */
[----:B------:R-:W-:Y:S01]  /*1340*/  MOV R10, 0x40400000 ;  /* 0x40400000000a7802 */ /* 0x000fe20000000f00 */
[----:B------:R-:W-:Y:S01]  /*1350*/  IMAD.MOV.U32 R11, RZ, RZ, 0x3eaaaaab ;  /* 0x3eaaaaabff0b7424 */ /* 0x000fe200078e00ff */
[----:B------:R-:W-:Y:S01]  /*1360*/  FSETP.GEU.AND P1, PT, R22, R23, PT ;  /* 0x000000171600720b */ /* 0x000fe20003f2e000 */
[----:B------:R-:W-:Y:S01]  /*1370*/  FADD R4, R4, R23 ;  /* 0x0000001704047221 */ /* 0x000fe20000000000 */
[----:B------:R-:W-:Y:S01]  /*1380*/  BSSY.RECONVERGENT B0, `(.L_x_35) ;  /* 0x000000d000007945 */ /* 0x000fe20003800200 */
[----:B------:R-:W-:Y:S02]  /*1390*/  FFMA R10, R11, -R10, 1 ;  /* 0x3f8000000b0a7423 */ /* 0x000fe4000000080a */
[----:B------:R-:W0:Y:S02]  /*13a0*/  FCHK P0, R4, 3 ;  /* 0x4040000004007902 */ /* 0x000e240000000000 */
[----:B------:R-:W-:Y:S01]  /*13b0*/  FFMA R11, R10, R11, 0.3333333432674407959 ;  /* 0x3eaaaaab0a0b7423 */ /* 0x000fe2000000000b */
[----:B------:R-:W-:-:S03]  /*13c0*/  FSEL R10, R22, R23, !P1 ;  /* 0x00000017160a7208 */ /* 0x000fc60004800000 */
[----:B------:R-:W-:-:S04]  /*13d0*/  FFMA R12, R4, R11, RZ ;  /* 0x0000000b040c7223 */ /* 0x000fc800000000ff */
[----:B------:R-:W-:-:S04]  /*13e0*/  FFMA R13, R12, -3, R4 ;  /* 0xc04000000c0d7823 */ /* 0x000fc80000000004 */
[----:B------:R-:W-:Y:S01]  /*13f0*/  FFMA R24, R11, R13, R12 ;  /* 0x0000000d0b187223 */ /* 0x000fe2000000000c */
[----:B0-----:R-:W-:Y:S06]  /*1400*/  @!P0 BRA `(.L_x_36) ;  /* 0x0000000000108947 */ /* 0x001fec0003800000 */
[----:B------:R-:W-:Y:S01]  /*1410*/  IMAD.MOV.U32 R24, RZ, RZ, 0x40400000 ;  /* 0x40400000ff187424 */ /* 0x000fe200078e00ff */
[----:B------:R-:W-:-:S07]  /*1420*/  MOV R12, 0x1440 ;  /* 0x00001440000c7802 */ /* 0x000fce0000000f00 */
[----:B------:R-:W-:Y:S05]  /*1430*/  CALL.REL.NOINC `($__internal_4_$__cuda_sm3x_div_rn_noftz_f32_slowpath) ;  /* 0x0000000c00207944 */ /* 0x000fea0003c00000 */
[----:B------:R-:W-:-:S07]  /*1440*/  IMAD.MOV.U32 R24, RZ, RZ, R4 ;  /* 0x000000ffff187224 */ /* 0x000fce00078e0004 */
.L_x_36:
[----:B------:R-:W-:Y:S05]  /*1450*/  BSYNC.RECONVERGENT B0 ;  /* 0x0000000000007941 */ /* 0x000fea0003800200 */
.L_x_35:
[----:B------:R-:W-:Y:S01]  /*1460*/  FADD R24, R24, 9.9999999747524270788e-07 ;  /* 0x358637bd18187421 */ /* 0x000fe20000000000 */
[CC--:B------:R-:W-:Y:S01]  /*1470*/  FSETP.GEU.AND P0, PT, R7.reuse, R10.reuse, PT ;  /* 0x0000000a0700720b */ /* 0x0c0fe20003f0e000 */
[----:B------:R-:W-:Y:S02]  /*1480*/  BSSY.RECONVERGENT B0, `(.L_x_37) ;  /* 0x000000d000007945 */ /* 0x000fe40003800200 */
[----:B------:R-:W0:Y:S01]  /*1490*/  MUFU.RCP R11, R24 ;  /* 0x00000018000b7308 */ /* 0x000e220000001000 */
[----:B------:R-:W-:-:S08]  /*14a0*/  FSEL R4, R7, R10, !P0 ;  /* 0x0000000a07047208 */ /* 0x000fd00004000000 */
[----:B------:R-:W1:Y:S01]  /*14b0*/  FCHK P0, R4, R24 ;  /* 0x0000001804007302 */ /* 0x000e620000000000 */
[----:B0-----:R-:W-:-:S04]  /*14c0*/  FFMA R12, -R24, R11, 1 ;  /* 0x3f800000180c7423 */ /* 0x001fc8000000010b */
[----:B------:R-:W-:-:S04]  /*14d0*/  FFMA R11, R11, R12, R11 ;  /* 0x0000000c0b0b7223 */ /* 0x000fc8000000000b */
[----:B------:R-:W-:-:S04]  /*14e0*/  FFMA R26, R4, R11, RZ ;  /* 0x0000000b041a7223 */ /* 0x000fc800000000ff */
[----:B------:R-:W-:-:S04]  /*14f0*/  FFMA R10, -R24, R26, R4 ;  /* 0x0000001a180a7223 */ /* 0x000fc80000000104 */
[----:B------:R-:W-:Y:S01]  /*1500*/  FFMA R26, R11, R10, R26 ;  /* 0x0000000a0b1a7223 */ /* 0x000fe2000000001a */
[----:B-1----:R-:W-:Y:S06]  /*1510*/  @!P0 BRA `(.L_x_38) ;  /* 0x00000000000c8947 */ /* 0x002fec0003800000 */
[----:B------:R-:W-:-:S07]  /*1520*/  MOV R12, 0x1540 ;  /* 0x00001540000c7802 */ /* 0x000fce0000000f00 */
[----:B------:R-:W-:Y:S05]  /*1530*/  CALL.REL.NOINC `($__internal_4_$__cuda_sm3x_div_rn_noftz_f32_slowpath) ;  /* 0x0000000800e07944 */ /* 0x000fea0003c00000 */
[----:B------:R-:W-:-:S07]  /*1540*/  IMAD.MOV.U32 R26, RZ, RZ, R4 ;  /* 0x000000ffff1a7224 */ /* 0x000fce00078e0004 */
.L_x_38:
[----:B------:R-:W-:Y:S05]  /*1550*/  BSYNC.RECONVERGENT B0 ;  /* 0x0000000000007941 */ /* 0x000fea0003800200 */
.L_x_37:
[----:B------:R-:W0:Y:S01]  /*1560*/  F2F.F32.F64 R4, R8 ;  /* 0x0000000800047310 */ /* 0x000e220000301000 */
[----:B------:R-:W-:Y:S01]  /*1570*/  FSETP.GT.AND P0, PT, R7, R22, PT ;  /* 0x000000160700720b */ /* 0x000fe20003f04000 */
[----:B------:R-:W-:Y:S01]  /*1580*/  IMAD.MOV.U32 R16, RZ, RZ, 0x54442d18 ;  /* 0x54442d18ff107424 */ /* 0x000fe200078e00ff */
[----:B------:R-:W-:Y:S01]  /*1590*/  MOV R10, 0x1 ;  /* 0x00000001000a7802 */ /* 0x000fe20000000f00 */
[----:B------:R-:W-:Y:S01]  /*15a0*/  IMAD.MOV.U32 R17, RZ, RZ, 0x400921fb ;  /* 0x400921fbff117424 */ /* 0x000fe200078e00ff */
[----:B------:R-:W-:Y:S01]  /*15b0*/  UMOV UR4, 0x54442d18 ;  /* 0x54442d1800047882 */ /* 0x000fe20000000000 */
[----:B------:R-:W-:Y:S01]  /*15c0*/  UMOV UR5, 0x401921fb ;  /* 0x401921fb00057882 */ /* 0x000fe20000000000 */
[----:B------:R-:W-:Y:S01]  /*15d0*/  BSSY.RECONVERGENT B0, `(.L_x_39) ;  /* 0x000001e000007945 */ /* 0x000fe20003800200 */
[----:B------:R-:W1:Y:S01]  /*15e0*/  MUFU.RCP64H R11, 3.1415920257568359375 ;  /* 0x400921fb000b7908 */ /* 0x000e620000001800 */
[----:B------:R-:W-:-:S07]  /*15f0*/  FADD R26, -R26, 1 ;  /* 0x3f8000001a1a7421 */ /* 0x000fce0000000100 */
[----:B0-----:R-:W0:Y:S01]  /*1600*/  F2F.F64.F32 R18, R4 ;  /* 0x0000000400127310 */ /* 0x001e220000201800 */
[----:B-1----:R-:W-:Y:S02]  /*1610*/  DFMA R12, R10, -R16, 1 ;  /* 0x3ff000000a0c742b */ /* 0x002fe40000000810 */
[----:B0-----:R-:W-:-:S06]  /*1620*/  DADD R18, -R18, UR4 ;  /* 0x0000000412127e29 */ /* 0x001fcc0008000100 */
[----:B------:R-:W-:Y:S01]  /*1630*/  DFMA R12, R12, R12, R12 ;  /* 0x0000000c0c0c722b */ /* 0x000fe2000000000c */
[----:B------:R-:W0:Y:S07]  /*1640*/  @P0 F2F.F32.F64 R4, R18 ;  /* 0x0000001200040310 */ /* 0x000e2e0000301000 */
[----:B------:R-:W-:-:S08]  /*1650*/  DFMA R8, R10, R12, R10 ;  /* 0x0000000c0a08722b */ /* 0x000fd0000000000a */
[----:B------:R-:W-:Y:S01]  /*1660*/  DFMA R12, R8, -R16, 1 ;  /* 0x3ff00000080c742b */ /* 0x000fe20000000810 */
[----:B0-----:R-:W-:-:S07]  /*1670*/  FMUL R10, R4, 180 ;  /* 0x43340000040a7820 */ /* 0x001fce0000400000 */
[----:B------:R-:W-:Y:S01]  /*1680*/  DFMA R8, R8, R12, R8 ;  /* 0x0000000c0808722b */ /* 0x000fe20000000008 */
[----:B------:R-:W0:Y:S01]  /*1690*/  F2F.F64.F32 R10, R10 ;  /* 0x0000000a000a7310 */ /* 0x000e220000201800 */
[----:B------:R-:W1:Y:S06]  /*16a0*/  LDC.64 R12, c[0x0][0x3a0] ;  /* 0x0000e800ff0c7b82 */ /* 0x000e6c0000000a00 */
[----:B0-----:R-:W-:Y:S01]  /*16b0*/  DMUL R14, R10, R8 ;  /* 0x000000080a0e7228 */ /* 0x001fe20000000000 */
[----:B------:R-:W-:-:S07]  /*16c0*/  FSETP.GEU.AND P1, PT, |R11|, 6.5827683646048100446e-37, PT ;  /* 0x036000000b00780b */ /* 0x000fce0003f2e200 */
[----:B------:R-:W-:Y:S01]  /*16d0*/  DFMA R16, R14, -R16, R10 ;  /* 0x800000100e10722b */ /* 0x000fe2000000000a */
[----:B-1----:R-:W-:-:S07]  /*16e0*/  IMAD R25, R12, R13, RZ ;  /* 0x0000000d0c197224 */ /* 0x002fce00078e02ff */
[----:B------:R-:W-:-:S10]  /*16f0*/  DFMA R8, R8, R16, R14 ;  /* 0x000000100808722b */ /* 0x000fd4000000000e */
[----:B------:R-:W-:-:S05]  /*1700*/  FFMA R4, RZ, 2.1426990032196044922, R9 ;  /* 0x400921fbff047823 */ /* 0x000fca0000000009 */
[----:B------:R-:W-:-:S13]  /*1710*/  FSETP.GT.AND P0, PT, |R4|, 1.469367938527859385e-39, PT ;  /* 0x001000000400780b */ /* 0x000fda0003f04200 */
[----:B------:R-:W-:Y:S05]  /*1720*/  @P0 BRA P1, `(.L_x_40) ;  /* 0x0000000000200947 */ /* 0x000fea0000800000 */
[----:B------:R-:W-:Y:S01]  /*1730*/  IMAD.MOV.U32 R8, RZ, RZ, R10 ;  /* 0x000000ffff087224 */ /* 0x000fe200078e000a */
[----:B------:R-:W-:Y:S01]  /*1740*/  MOV R4, 0x1790 ;  /* 0x0000179000047802 */ /* 0x000fe20000000f00 */
[----:B------:R-:W-:Y:S02]  /*1750*/  IMAD.MOV.U32 R9, RZ, RZ, R11 ;  /* 0x000000ffff097224 */ /* 0x000fe400078e000b */
[----:B------:R-:W-:Y:S02]  /*1760*/  IMAD.MOV.U32 R12, RZ, RZ, 0x54442d18 ;  /* 0x54442d18ff0c7424 */ /* 0x000fe400078e00ff */
[----:B------:R-:W-:-:S07]  /*1770*/  IMAD.MOV.U32 R13, RZ, RZ, 0x400921fb ;  /* 0x400921fbff0d7424 */ /* 0x000fce00078e00ff */
[----:B------:R-:W-:Y:S05]  /*1780*/  CALL.REL.NOINC `($__internal_2_$__cuda_sm20_div_rn_f64_full) ;  /* 0x0000000000807944 */ /* 0x000fea0003c00000 */
[----:B------:R-:W-:Y:S01]  /*1790*/  IMAD.MOV.U32 R8, RZ, RZ, R16 ;  /* 0x000000ffff087224 */ /* 0x000fe200078e0010 */
[----:B------:R-:W-:-:S07]  /*17a0*/  MOV R9, R17 ;  /* 0x0000001100097202 */ /* 0x000fce0000000f00 */
.L_x_40:
[----:B------:R-:W-:Y:S05]  /*17b0*/  BSYNC.RECONVERGENT B0 ;  /* 0x0000000000007941 */ /* 0x000fea0003800200 */
.L_x_39:
[----:B------:R-:W0:Y:S01]  /*17c0*/  LDC.64 R12, c[0x0][0x398] ;  /* 0x0000e600ff0c7b82 */ /* 0x000e220000000a00 */
[----:B------:R-:W1:Y:S01]  /*17d0*/  LDCU.64 UR4, c[0x0][0x388] ;  /* 0x00007100ff0477ac */ /* 0x000e620008000a00 */
[----:B------:R-:W-:Y:S01]  /*17e0*/  IMAD.IADD R19, R6, 0x1, R5 ;  /* 0x0000000106137824 */ /* 0x000fe200078e0205 */
[----:B------:R1:W2:Y:S01]  /*17f0*/  F2F.F32.F64 R15, R8 ;  /* 0x00000008000f7310 */ /* 0x0002a20000301000 */
[----:B------:R-:W-:Y:S02]  /*1800*/  FMUL R29, R26, 100 ;  /* 0x42c800001a1d7820 */ /* 0x000fe40000400000 */
[C---:B------:R-:W-:Y:S02]  /*1810*/  IMAD R6, R19.reuse, 0x3, RZ ;  /* 0x0000000313067824 */ /* 0x040fe400078e02ff */
[----:B------:R-:W3:Y:S03]  /*1820*/  LDC.64 R10, c[0x0][0x390] ;  /* 0x0000e400ff0a7b82 */ /* 0x000ee60000000a00 */
[----:B------:R4:W5:Y:S08]  /*1830*/  F2I.U32.TRUNC.NTZ R17, R0 ;  /* 0x0000000000117305 */ /* 0x000970000020f000 */
[----:B------:R-:W5:Y:S01]  /*1840*/  F2I.U32.TRUNC.NTZ R3, R3 ;  /* 0x0000000300037305 */ /* 0x000f62000020f000 */
[----:B-1----:R-:W-:Y:S01]  /*1850*/  IADD3 R8, P0, PT, R6, UR4, RZ ;  /* 0x0000000406087c10 */ /* 0x002fe2000ff1e0ff */
[----:B----4-:R-:W-:Y:S01]  /*1860*/  FMUL R0, R24, 100 ;  /* 0x42c8000018007820 */ /* 0x010fe20000400000 */
[----:B0-----:R-:W-:-:S02]  /*1870*/  IMAD.WIDE R12, R19, 0x4, R12 ;  /* 0x00000004130c7825 */ /* 0x001fc400078e020c */
[----:B------:R-:W-:-:S03]  /*1880*/  LEA.HI.X.SX32 R9, R6, UR5, 0x1, P0 ;  /* 0x0000000506097c11 */ /* 0x000fc600080f0eff */
[----:B------:R-:W0:Y:S01]  /*1890*/  F2I.U32.TRUNC.NTZ R27, R2 ;  /* 0x00000002001b7305 */ /* 0x000e22000020f000 */
[----:B--2---:R-:W-:Y:S01]  /*18a0*/  STG.E desc[UR6][R12.64], R15 ;  /* 0x0000000f0c007986 */ /* 0x004fe2000c101906 */
[----:B------:R-:W-:-:S04]  /*18b0*/  IMAD.WIDE R4, R25, 0x4, R12 ;  /* 0x0000000419047825 */ /* 0x000fc800078e020c */
[----:B---3--:R-:W-:Y:S01]  /*18c0*/  IMAD.WIDE R10, R19, 0x4, R10 ;  /* 0x00000004130a7825 */ /* 0x008fe200078e020a */
[----:B------:R-:W-:Y:S03]  /*18d0*/  STG.E desc[UR6][R4.64], R29 ;  /* 0x0000001d04007986 */ /* 0x000fe6000c101906 */
[----:B------:R-:W-:-:S04]  /*18e0*/  IMAD.WIDE R20, R25, 0x4, R4 ;  /* 0x0000000419147825 */ /* 0x000fc800078e0204 */
[C---:B------:R-:W-:Y:S01]  /*18f0*/  IMAD.WIDE R18, R25.reuse, 0x4, R10 ;  /* 0x0000000419127825 */ /* 0x040fe200078e020a */
[----:B------:R-:W-:Y:S04]  /*1900*/  STG.E desc[UR6][R20.64], R0 ;  /* 0x0000000014007986 */ /* 0x000fe8000c101906 */
[----:B-----5:R-:W-:Y:S01]  /*1910*/  STG.E.U8 desc[UR6][R8.64], R17 ;  /* 0x0000001108007986 */ /* 0x020fe2000c101106 */
[----:B------:R-:W-:-:S03]  /*1920*/  IMAD.WIDE R24, R25, 0x4, R18 ;  /* 0x0000000419187825 */ /* 0x000fc600078e0212 */
[----:B------:R-:W-:Y:S04]  /*1930*/  STG.E.U8 desc[UR6][R8.64+0x1], R3 ;  /* 0x0000010308007986 */ /* 0x000fe8000c101106 */
[----:B0-----:R-:W-:Y:S04]  /*1940*/  STG.E.U8 desc[UR6][R8.64+0x2], R27 ;  /* 0x0000021b08007986 */ /* 0x001fe8000c101106 */
[----:B------:R-:W-:Y:S04]  /*1950*/  STG.E desc[UR6][R10.64], R23 ;  /* 0x000000170a007986 */ /* 0x000fe8000c101906 */
[----:B------:R-:W-:Y:S04]  /*1960*/  STG.E desc[UR6][R18.64], R22 ;  /* 0x0000001612007986 */ /* 0x000fe8000c101906 */
[----:B------:R-:W-:Y:S01]  /*1970*/  STG.E desc[UR6][R24.64], R7 ;  /* 0x0000000718007986 */ /* 0x000fe2000c101906 */
[----:B------:R-:W-:Y:S05]  /*1980*/  EXIT ;  /* 0x000000000000794d */ /* 0x000fea0003800000 */
        .weak           $__internal_2_$__cuda_sm20_div_rn_f64_full
        .type           $__internal_2_$__cuda_sm20_div_rn_f64_full,@function
        .size           $__internal_2_$__cuda_sm20_div_rn_f64_full,($__internal_3_$__cuda_sm20_sqrt_rn_f32_slowpath - $__internal_2_$__cuda_sm20_div_rn_f64_full)
$__internal_2_$__cuda_sm20_div_rn_f64_full:
[----:B------:R-:W-:Y:S01]  /*1990*/  FSETP.GEU.AND P2, PT, |R9|, 1.469367938527859385e-39, PT ;  /* 0x001000000900780b */ /* 0x000fe20003f4e200 */
[----:B------:R-:W-:Y:S01]  /*19a0*/  IMAD.MOV.U32 R28, RZ, RZ, 0x1ca00000 ;  /* 0x1ca00000ff1c7424 */ /* 0x000fe200078e00ff */
[C---:B------:R-:W-:Y:S01]  /*19b0*/  FSETP.GEU.AND P0, PT, |R13|.reuse, 1.469367938527859385e-39, PT ;  /* 0x001000000d00780b */ /* 0x040fe20003f0e200 */
[----:B------:R-:W-:Y:S01]  /*19c0*/  IMAD.MOV.U32 R16, RZ, RZ, 0x1 ;  /* 0x00000001ff107424 */ /* 0x000fe200078e00ff */
[----:B------:R-:W-:Y:S01]  /*19d0*/  LOP3.LUT R10, R13, 0x800fffff, RZ, 0xc0, !PT ;  /* 0x800fffff0d0a7812 */ /* 0x000fe200078ec0ff */
[----:B------:R-:W-:Y:S01]  /*19e0*/  BSSY.RECONVERGENT B1, `(.L_x_41) ;  /* 0x0000052000017945 */ /* 0x000fe20003800200 */
[----:B------:R-:W-:Y:S02]  /*19f0*/  LOP3.LUT R27, R9, 0x7ff00000, RZ, 0xc0, !PT ;  /* 0x7ff00000091b7812 */ /* 0x000fe400078ec0ff */
[----:B------:R-:W-:Y:S01]  /*1a00*/  LOP3.LUT R11, R10, 0x3ff00000, RZ, 0xfc, !PT ;  /* 0x3ff000000a0b7812 */ /* 0x000fe200078efcff */
[----:B------:R-:W-:Y:S01]  /*1a10*/  IMAD.MOV.U32 R10, RZ, RZ, R12 ;  /* 0x000000ffff0a7224 */ /* 0x000fe200078e000c */
[----:B------:R-:W-:-:S03]  /*1a20*/  LOP3.LUT R29, R13, 0x7ff00000, RZ, 0xc0, !PT ;  /* 0x7ff000000d1d7812 */ /* 0x000fc600078ec0ff */
[----:B------:R-:W-:Y:S02]  /*1a30*/  @!P2 LOP3.LUT R14, R13, 0x7ff00000, RZ, 0xc0, !PT ;  /* 0x7ff000000d0ea812 */ /* 0x000fe400078ec0ff */
[----:B------:R-:W-:Y:S01]  /*1a40*/  @!P0 DMUL R10, R12, 8.98846567431157953865e+307 ;  /* 0x7fe000000c0a8828 */ /* 0x000fe20000000000 */
[C---:B------:R-:W-:Y:S02]  /*1a50*/  ISETP.GE.U32.AND P1, PT, R27.reuse, R29, PT ;  /* 0x0000001d1b00720c */ /* 0x040fe40003f26070 */
[----:B------:R-:W-:Y:S01]  /*1a60*/  @!P2 ISETP.GE.U32.AND P3, PT, R27, R14, PT ;  /* 0x0000000e1b00a20c */ /* 0x000fe20003f66070 */
[----:B------:R-:W-:Y:S01]  /*1a70*/  IMAD.MOV.U32 R14, RZ, RZ, R8 ;  /* 0x000000ffff0e7224 */ /* 0x000fe200078e0008 */
[C---:B------:R-:W-:Y:S01]  /*1a80*/  SEL R15, R28.reuse, 0x63400000, !P1 ;  /* 0x634000001c0f7807 */ /* 0x040fe20004800000 */
[----:B------:R-:W0:Y:S01]  /*1a90*/  MUFU.RCP64H R17, R11 ;  /* 0x0000000b00117308 */ /* 0x000e220000001800 */
[----:B------:R-:W-:Y:S02]  /*1aa0*/  @!P2 SEL R19, R28, 0x63400000, !P3 ;  /* 0x634000001c13a807 */ /* 0x000fe40005800000 */
[----:B------:R-:W-:-:S02]  /*1ab0*/  LOP3.LUT R15, R15, 0x800fffff, R9, 0xf8, !PT ;  /* 0x800fffff0f0f7812 */ /* 0x000fc400078ef809 */
[----:B------:R-:W-:Y:S02]  /*1ac0*/  @!P2 LOP3.LUT R19, R19, 0x80000000, R9, 0xf8, !PT ;  /* 0x800000001313a812 */ /* 0x000fe400078ef809 */
[----:B------:R-:W-:Y:S02]  /*1ad0*/  @!P2 MOV R18, RZ ;  /* 0x000000ff0012a202 */ /* 0x000fe40000000f00 */
[----:B------:R-:W-:Y:S02]  /*1ae0*/  @!P2 LOP3.LUT R19, R19, 0x100000, RZ, 0xfc, !PT ;  /* 0x001000001313a812 */ /* 0x000fe400078efcff */
[----:B------:R-:W-:-:S04]  /*1af0*/  @!P0 LOP3.LUT R29, R11, 0x7ff00000, RZ, 0xc0, !PT ;  /* 0x7ff000000b1d8812 */ /* 0x000fc800078ec0ff */
[----:B------:R-:W-:Y:S02]  /*1b00*/  @!P2 DFMA R14, R14, 2, -R18 ;  /* 0x400000000e0ea82b */ /* 0x000fe40000000812 */
[----:B0-----:R-:W-:-:S08]  /*1b10*/  DFMA R18, R16, -R10, 1 ;  /* 0x3ff000001012742b */ /* 0x001fd0000000080a */
[----:B------:R-:W-:-:S08]  /*1b20*/  DFMA R18, R18, R18, R18 ;  /* 0x000000121212722b */ /* 0x000fd00000000012 */
[----:B------:R-:W-:-:S08]  /*1b30*/  DFMA R18, R16, R18, R16 ;  /* 0x000000121012722b */ /* 0x000fd00000000010 */
[----:B------:R-:W-:-:S08]  /*1b40*/  DFMA R16, R18, -R10, 1 ;  /* 0x3ff000001210742b */ /* 0x000fd0000000080a */
[----:B------:R-:W-:-:S08]  /*1b50*/  DFMA R16, R18, R16, R18 ;  /* 0x000000101210722b */ /* 0x000fd00000000012 */
[----:B------:R-:W-:-:S08]  /*1b60*/  DMUL R18, R16, R14 ;  /* 0x0000000e10127228 */ /* 0x000fd00000000000 */
[----:B------:R-:W-:-:S08]  /*1b70*/  DFMA R20, R18, -R10, R14 ;  /* 0x8000000a1214722b */ /* 0x000fd0000000000e */
[----:B------:R-:W-:Y:S01]  /*1b80*/  DFMA R20, R16, R20, R18 ;  /* 0x000000141014722b */ /* 0x000fe20000000012 */
[----:B------:R-:W-:Y:S01]  /*1b90*/  IMAD.MOV.U32 R18, RZ, RZ, R27 ;  /* 0x000000ffff127224 */ /* 0x000fe200078e001b */
[----:B------:R-:W-:-:S05]  /*1ba0*/  @!P2 LOP3.LUT R18, R15, 0x7ff00000, RZ, 0xc0, !PT ;  /* 0x7ff000000f12a812 */ /* 0x000fca00078ec0ff */
[----:B------:R-:W-:-:S05]  /*1bb0*/  VIADD R16, R18, 0xffffffff ;  /* 0xffffffff12107836 */ /* 0x000fca0000000000 */
[----:B------:R-:W-:Y:S01]  /*1bc0*/  ISETP.GT.U32.AND P0, PT, R16, 0x7feffffe, PT ;  /* 0x7feffffe1000780c */ /* 0x000fe20003f04070 */
[----:B------:R-:W-:-:S05]  /*1bd0*/  VIADD R16, R29, 0xffffffff ;  /* 0xffffffff1d107836 */ /* 0x000fca0000000000 */
[----:B------:R-:W-:-:S13]  /*1be0*/  ISETP.GT.U32.OR P0, PT, R16, 0x7feffffe, P0 ;  /* 0x7feffffe1000780c */ /* 0x000fda0000704470 */
[----:B------:R-:W-:Y:S05]  /*1bf0*/  @P0 BRA `(.L_x_42) ;  /* 0x00000000006c0947 */ /* 0x000fea0003800000 */
[----:B------:R-:W-:-:S04]  /*1c00*/  LOP3.LUT R16, R13, 0x7ff00000, RZ, 0xc0, !PT ;  /* 0x7ff000000d107812 */ /* 0x000fc800078ec0ff */
[CC--:B------:R-:W-:Y:S02]  /*1c10*/  VIADDMNMX R8, R27.reuse, -R16.reuse, 0xb9600000, !PT ;  /* 0xb96000001b087446 */ /* 0x0c0fe40007800910 */
[----:B------:R-:W-:Y:S02]  /*1c20*/  ISETP.GE.U32.AND P0, PT, R27, R16, PT ;  /* 0x000000101b00720c */ /* 0x000fe40003f06070 */
[----:B------:R-:W-:Y:S02]  /*1c30*/  VIMNMX R8, PT, PT, R8, 0x46a00000, PT ;  /* 0x46a0000008087848 */ /* 0x000fe40003fe0100 */
[----:B------:R-:W-:-:S04]  /*1c40*/  SEL R9, R28, 0x63400000, !P0 ;  /* 0x634000001c097807 */ /* 0x000fc80004000000 */
[----:B------:R-:W-:Y:S01]  /*1c50*/  IADD3 R18, PT, PT, -R9, R8, RZ ;  /* 0x0000000809127210 */ /* 0x000fe20007ffe1ff */
[----:B------:R-:W-:-:S04]  /*1c60*/  IMAD.MOV.U32 R8, RZ, RZ, RZ ;  /* 0x000000ffff087224 */ /* 0x000fc800078e00ff */
[----:B------:R-:W-:-:S06]  /*1c70*/  VIADD R9, R18, 0x7fe00000 ;  /* 0x7fe0000012097836 */ /* 0x000fcc0000000000 */
[----:B------:R-:W-:-:S10]  /*1c80*/  DMUL R16, R20, R8 ;  /* 0x0000000814107228 */ /* 0x000fd40000000000 */
[----:B------:R-:W-:-:S13]  /*1c90*/  FSETP.GTU.AND P0, PT, |R17|, 1.469367938527859385e-39, PT ;  /* 0x001000001100780b */ /* 0x000fda0003f0c200 */
[----:B------:R-:W-:Y:S05]  /*1ca0*/  @P0 BRA `(.L_x_43) ;  /* 0x0000000000940947 */ /* 0x000fea0003800000 */
[----:B------:R-:W-:-:S06]  /*1cb0*/  DFMA R10, R20, -R10, R14 ;  /* 0x8000000a140a722b */ /* 0x000fcc000000000e */
[----:B------:R-:W-:-:S04]  /*1cc0*/  IMAD.MOV.U32 R10, RZ, RZ, RZ ;  /* 0x000000ffff0a7224 */ /* 0x000fc800078e00ff */
[C---:B------:R-:W-:Y:S02]  /*1cd0*/  FSETP.NEU.AND P0, PT, R11.reuse, RZ, PT ;  /* 0x000000ff0b00720b */ /* 0x040fe40003f0d000 */
[----:B------:R-:W-:-:S04]  /*1ce0*/  LOP3.LUT R13, R11, 0x80000000, R13, 0x48, !PT ;  /* 0x800000000b0d7812 */ /* 0x000fc800078e480d */
[----:B------:R-:W-:-:S07]  /*1cf0*/  LOP3.LUT R11, R13, R9, RZ, 0xfc, !PT ;  /* 0x000000090d0b7212 */ /* 0x000fce00078efcff */
[----:B------:R-:W-:Y:S05]  /*1d00*/  @!P0 BRA `(.L_x_43) ;  /* 0x00000000007c8947 */ /* 0x000fea0003800000 */
[----:B------:R-:W-:Y:S01]  /*1d10*/  IMAD.MOV R9, RZ, RZ, -R18 ;  /* 0x000000ffff097224 */ /* 0x000fe200078e0a12 */
[----:B------:R-:W-:Y:S01]  /*1d20*/  MOV R8, RZ ;  /* 0x000000ff00087202 */ /* 0x000fe20000000f00 */
[----:B------:R-:W-:-:S05]  /*1d30*/  DMUL.RP R10, R20, R10 ;  /* 0x0000000a140a7228 */ /* 0x000fca0000008000 */
[----:B------:R-:W-:-:S05]  /*1d40*/  DFMA R8, R16, -R8, R20 ;  /* 0x800000081008722b */ /* 0x000fca0000000014 */
[----:B------:R-:W-:Y:S02]  /*1d50*/  LOP3.LUT R13, R11, R13, RZ, 0x3c, !PT ;  /* 0x0000000d0b0d7212 */ /* 0x000fe400078e3cff */
[----:B------:R-:W-:-:S04]  /*1d60*/  IADD3 R8, PT, PT, -R18, -0x43300000, RZ ;  /* 0xbcd0000012087810 */ /* 0x000fc80007ffe1ff */
[----:B------:R-:W-:-:S04]  /*1d70*/  FSETP.NEU.AND P0, PT, |R9|, R8, PT ;  /* 0x000000080900720b */ /* 0x000fc80003f0d200 */
[----:B------:R-:W-:Y:S02]  /*1d80*/  FSEL R16, R10, R16, !P0 ;  /* 0x000000100a107208 */ /* 0x000fe40004000000 */
[----:B------:R-:W-:Y:S01]  /*1d90*/  FSEL R17, R13, R17, !P0 ;  /* 0x000000110d117208 */ /* 0x000fe20004000000 */
[----:B------:R-:W-:Y:S06]  /*1da0*/  BRA `(.L_x_43) ;  /* 0x0000000000547947 */ /* 0x000fec0003800000 */
.L_x_42:
[----:B------:R-:W-:-:S14]  /*1db0*/  DSETP.NAN.AND P0, PT, R8, R8, PT ;  /* 0x000000080800722a */ /* 0x000fdc0003f08000 */
[----:B------:R-:W-:Y:S05]  /*1dc0*/  @P0 BRA `(.L_x_44) ;  /* 0x0000000000440947 */ /* 0x000fea0003800000 */
[----:B------:R-:W-:-:S14]  /*1dd0*/  DSETP.NAN.AND P0, PT, R12, R12, PT ;  /* 0x0000000c0c00722a */ /* 0x000fdc0003f08000 */
[----:B------:R-:W-:Y:S05]  /*1de0*/  @P0 BRA `(.L_x_45) ;  /* 0x0000000000300947 */ /* 0x000fea0003800000 */
[----:B------:R-:W-:Y:S01]  /*1df0*/  ISETP.NE.AND P0, PT, R18, R29, PT ;  /* 0x0000001d1200720c */ /* 0x000fe20003f05270 */
[----:B------:R-:W-:Y:S02]  /*1e00*/  IMAD.MOV.U32 R16, RZ, RZ, 0x0 ;  /* 0x00000000ff107424 */ /* 0x000fe400078e00ff */
[----:B------:R-:W-:-:S10]  /*1e10*/  IMAD.MOV.U32 R17, RZ, RZ, -0x80000 ;  /* 0xfff80000ff117424 */ /* 0x000fd400078e00ff */
[----:B------:R-:W-:Y:S05]  /*1e20*/  @!P0 BRA `(.L_x_43) ;  /* 0x0000000000348947 */ /* 0x000fea0003800000 */
[----:B------:R-:W-:Y:S02]  /*1e30*/  ISETP.NE.AND P0, PT, R18, 0x7ff00000, PT ;  /* 0x7ff000001200780c */ /* 0x000fe40003f05270 */
[----:B------:R-:W-:Y:S02]  /*1e40*/  LOP3.LUT R17, R9, 0x80000000, R13, 0x48, !PT ;  /* 0x8000000009117812 */ /* 0x000fe400078e480d */
[----:B------:R-:W-:-:S13]  /*1e50*/  ISETP.EQ.OR P0, PT, R29, RZ, !P0 ;  /* 0x000000ff1d00720c */ /* 0x000fda0004702670 */
[----:B------:R-:W-:Y:S01]  /*1e60*/  @P0 LOP3.LUT R8, R17, 0x7ff00000, RZ, 0xfc, !PT ;  /* 0x7ff0000011080812 */ /* 0x000fe200078efcff */
[----:B------:R-:W-:Y:S02]  /*1e70*/  @!P0 IMAD.MOV.U32 R16, RZ, RZ, RZ ;  /* 0x000000ffff108224 */ /* 0x000fe400078e00ff */
[----:B------:R-:W-:Y:S01]  /*1e80*/  @P0 IMAD.MOV.U32 R16, RZ, RZ, RZ ;  /* 0x000000ffff100224 */ /* 0x000fe200078e00ff */
[----:B------:R-:W-:Y:S01]  /*1e90*/  @P0 MOV R17, R8 ;  /* 0x0000000800110202 */ /* 0x000fe20000000f00 */
[----:B------:R-:W-:Y:S06]  /*1ea0*/  BRA `(.L_x_43) ;  /* 0x0000000000147947 */ /* 0x000fec0003800000 */
.L_x_45:
[----:B------:R-:W-:Y:S01]  /*1eb0*/  LOP3.LUT R17, R13, 0x80000, RZ, 0xfc, !PT ;  /* 0x000800000d117812 */ /* 0x000fe200078efcff */
[----:B------:R-:W-:Y:S01]  /*1ec0*/  IMAD.MOV.U32 R16, RZ, RZ, R12 ;  /* 0x000000ffff107224 */ /* 0x000fe200078e000c */
[----:B------:R-:W-:Y:S06]  /*1ed0*/  BRA `(.L_x_43) ;  /* 0x0000000000087947 */ /* 0x000fec0003800000 */
.L_x_44:
[----:B------:R-:W-:Y:S01]  /*1ee0*/  LOP3.LUT R17, R9, 0x80000, RZ, 0xfc, !PT ;  /* 0x0008000009117812 */ /* 0x000fe200078efcff */
[----:B------:R-:W-:-:S07]  /*1ef0*/  IMAD.MOV.U32 R16, RZ, RZ, R8 ;  /* 0x000000ffff107224 */ /* 0x000fce00078e0008 */
.L_x_43:
[----:B------:R-:W-:Y:S05]  /*1f00*/  BSYNC.RECONVERGENT B1 ;  /* 0x0000000000017941 */ /* 0x000fea0003800200 */
.L_x_41:
[----:B------:R-:W-:Y:S02]  /*1f10*/  IMAD.MOV.U32 R8, RZ, RZ, R4 ;  /* 0x000000ffff087224 */ /* 0x000fe400078e0004 */
[----:B------:R-:W-:-:S04]  /*1f20*/  IMAD.MOV.U32 R9, RZ, RZ, 0x0 ;  /* 0x00000000ff097424 */ /* 0x000fc800078e00ff */
[----:B------:R-:W-:Y:S05]  /*1f30*/  RET.REL.NODEC R8 `(_Z15yuyv2dst_kernalPhS_PfS0_jj) ;  /* 0xffffffe008307950 */ /* 0x000fea0003c3ffff */
        .weak           $__internal_3_$__cuda_sm20_sqrt_rn_f32_slowpath
        .type           $__internal_3_$__cuda_sm20_sqrt_rn_f32_slowpath,@function
        .size           $__internal_3_$__cuda_sm20_sqrt_rn_f32_slowpath,($__internal_4_$__cuda_sm3x_div_rn_noftz_f32_slowpath - $__internal_3_$__cuda_sm20_sqrt_rn_f32_slowpath)
$__internal_3_$__cuda_sm20_sqrt_rn_f32_slowpath:
[----:B------:R-:W-:-:S13]  /*1f40*/  LOP3.LUT P0, RZ, R11, 0x7fffffff, RZ, 0xc0, !PT ;  /* 0x7fffffff0bff7812 */ /* 0x000fda000780c0ff */
[----:B------:R-:W-:Y:S01]  /*1f50*/  @!P0 MOV R10, R11 ;  /* 0x0000000b000a8202 */ /* 0x000fe20000000f00 */
[----:B------:R-:W-:Y:S06]  /*1f60*/  @!P0 BRA `(.L_x_46) ;  /* 0x0000000000448947 */ /* 0x000fec0003800000 */
[----:B------:R-:W-:Y:S01]  /*1f70*/  FSETP.GEU.FTZ.AND P0, PT, R11, RZ, PT ;  /* 0x000000ff0b00720b */ /* 0x000fe20003f1e000 */
[----:B------:R-:W-:-:S12]  /*1f80*/  IMAD.MOV.U32 R4, RZ, RZ, R11 ;  /* 0x000000ffff047224 */ /* 0x000fd800078e000b */
[----:B------:R-:W-:Y:S01]  /*1f90*/  @!P0 IMAD.MOV.U32 R10, RZ, RZ, 0x7fffffff ;  /* 0x7fffffffff0a8424 */ /* 0x000fe200078e00ff */
[----:B------:R-:W-:Y:S06]  /*1fa0*/  @!P0 BRA `(.L_x_46) ;  /* 0x0000000000348947 */ /* 0x000fec0003800000 */
[----:B------:R-:W-:-:S13]  /*1fb0*/  FSETP.GTU.FTZ.AND P0, PT, |R4|, +INF , PT ;  /* 0x7f8000000400780b */ /* 0x000fda0003f1c200 */
[----:B------:R-:W-:Y:S01]  /*1fc0*/  @P0 FADD.FTZ R10, R4, 1 ;  /* 0x3f800000040a0421 */ /* 0x000fe20000010000 */
[----:B------:R-:W-:Y:S06]  /*1fd0*/  @P0 BRA `(.L_x_46) ;  /* 0x0000000000280947 */ /* 0x000fec0003800000 */
[----:B------:R-:W-:-:S13]  /*1fe0*/  FSETP.NEU.FTZ.AND P0, PT, |R4|, +INF , PT ;  /* 0x7f8000000400780b */ /* 0x000fda0003f1d200 */
[----:B------:R-:W-:-:S04]  /*1ff0*/  @P0 FFMA R11, R4, 1.84467440737095516160e+19, RZ ;  /* 0x5f800000040b0823 */ /* 0x000fc800000000ff */
[----:B------:R-:W0:Y:S02]  /*2000*/  @P0 MUFU.RSQ R10, R11 ;  /* 0x0000000b000a0308 */ /* 0x000e240000001400 */
[----:B0-----:R-:W-:Y:S01]  /*2010*/  @P0 FMUL.FTZ R12, R11, R10 ;  /* 0x0000000a0b0c0220 */ /* 0x001fe20000410000 */
[----:B------:R-:W-:Y:S01]  /*2020*/  @P0 FMUL.FTZ R14, R10, 0.5 ;  /* 0x3f0000000a0e0820 */ /* 0x000fe20000410000 */
[----:B------:R-:W-:Y:S02]  /*2030*/  @!P0 IMAD.MOV.U32 R10, RZ, RZ, R4 ;  /* 0x000000ffff0a8224 */ /* 0x000fe400078e0004 */
[----:B------:R-:W-:-:S04]  /*2040*/  @P0 FADD.FTZ R13, -R12, -RZ ;  /* 0x800000ff0c0d0221 */ /* 0x000fc80000010100 */
[----:B------:R-:W-:-:S04]  /*2050*/  @P0 FFMA R13, R12, R13, R11 ;  /* 0x0000000d0c0d0223 */ /* 0x000fc8000000000b */
[----:B------:R-:W-:-:S04]  /*2060*/  @P0 FFMA R13, R13, R14, R12 ;  /* 0x0000000e0d0d0223 */ /* 0x000fc8000000000c */
[----:B------:R-:W-:-:S07]  /*2070*/  @P0 FMUL.FTZ R10, R13, 2.3283064365386962891e-10 ;  /* 0x2f8000000d0a0820 */ /* 0x000fce0000410000 */
.L_x_46:
[----:B------:R-:W-:Y:S01]  /*2080*/  IMAD.MOV.U32 R4, RZ, RZ, R10 ;  /* 0x000000ffff047224 */ /* 0x000fe200078e000a */
[----:B------:R-:W-:Y:S01]  /*2090*/  MOV R10, R15 ;  /* 0x0000000f000a7202 */ /* 0x000fe20000000f00 */
[----:B------:R-:W-:-:S04]  /*20a0*/  IMAD.MOV.U32 R11, RZ, RZ, 0x0 ;  /* 0x00000000ff0b7424 */ /* 0x000fc800078e00ff */
[----:B------:R-:W-:Y:S05]  /*20b0*/  RET.REL.NODEC R10 `(_Z15yuyv2dst_kernalPhS_PfS0_jj) ;  /* 0xffffffdc0ad07950 */ /* 0x000fea0003c3ffff */
        .weak           $__internal_4_$__cuda_sm3x_div_rn_noftz_f32_slowpath
        .type           $__internal_4_$__cuda_sm3x_div_rn_noftz_f32_slowpath,@function
        .size           $__internal_4_$__cuda_sm3x_div_rn_noftz_f32_slowpath,($_Z15yuyv2dst_kernalPhS_PfS0_jj$__internal_accurate_pow - $__internal_4_$__cuda_sm3x_div_rn_noftz_f32_slowpath)
$__internal_4_$__cuda_sm3x_div_rn_noftz_f32_slowpath:
[----:B------:R-:W-:Y:S01]  /*20c0*/  SHF.R.U32.HI R11, RZ, 0x17, R24 ;  /* 0x00000017ff0b7819 */ /* 0x000fe20000011618 */
[----:B------:R-:W-:Y:S01]  /*20d0*/  BSSY.RECONVERGENT B1, `(.L_x_47) ;  /* 0x0000063000017945 */ /* 0x000fe20003800200 */
        /* <DEDUP_REMOVED lines=8> */
[----:B------:R-:W-:Y:S01]  /*2160*/  @!P0 MOV R13, RZ ;  /* 0x000000ff000d8202 */ /* 0x000fe20000000f00 */
[----:B------:R-:W-:Y:S06]  /*2170*/  @!P0 BRA `(.L_x_48) ;  /* 0x00000000005c8947 */ /* 0x000fec0003800000 */
[----:B------:R-:W-:Y:S02]  /*2180*/  FSETP.GTU.FTZ.AND P0, PT, |R4|, +INF , PT ;  /* 0x7f8000000400780b */ /* 0x000fe40003f1c200 */
[----:B------:R-:W-:-:S04]  /*2190*/  FSETP.GTU.FTZ.AND P1, PT, |R24|, +INF , PT ;  /* 0x7f8000001800780b */ /* 0x000fc80003f3c200 */
[----:B------:R-:W-:-:S13]  /*21a0*/  PLOP3.LUT P0, PT, P0, P1, PT, 0xf8, 0x8f ;  /* 0x00000000008f781c */ /* 0x000fda0000703f70 */
[----:B------:R-:W-:Y:S05]  /*21b0*/  @P0 BRA `(.L_x_49) ;  /* 0x00000004004c0947 */ /* 0x000fea0003800000 */
[----:B------:R-:W-:-:S13]  /*21c0*/  LOP3.LUT P0, RZ, R15, 0x7fffffff, R4, 0xc8, !PT ;  /* 0x7fffffff0fff7812 */ /* 0x000fda000780c804 */
[----:B------:R-:W-:Y:S05]  /*21d0*/  @!P0 BRA `(.L_x_50) ;  /* 0x00000004003c8947 */ /* 0x000fea0003800000 */
[----:B------:R-:W-:Y:S02]  /*21e0*/  FSETP.NEU.FTZ.AND P1, PT, |R4|, +INF , PT ;  /* 0x7f8000000400780b */ /* 0x000fe40003f3d200 */
        /* <DEDUP_REMOVED lines=14> */
[----:B------:R-:W-:Y:S02]  /*22d0*/  @!P1 FFMA R15, R24, 1.84467440737095516160e+19, RZ ;  /* 0x5f800000180f9823 */ /* 0x000fe400000000ff */
[----:B------:R-:W-:-:S07]  /*22e0*/  @!P1 VIADD R13, R13, 0x40 ;  /* 0x000000400d0d9836 */ /* 0x000fce0000000000 */
.L_x_48:
[----:B------:R-:W-:Y:S01]  /*22f0*/  LEA R14, R11, 0xc0800000, 0x17 ;  /* 0xc08000000b0e7811 */ /* 0x000fe200078eb8ff */
[----:B------:R-:W-:Y:S01]  /*2300*/  BSSY.RECONVERGENT B2, `(.L_x_53) ;  /* 0x0000036000027945 */ /* 0x000fe20003800200 */
[----:B------:R-:W-:-:S03]  /*2310*/  IADD3 R16, PT, PT, R16, -0x7f, RZ ;  /* 0xffffff8110107810 */ /* 0x000fc60007ffe0ff */
[----:B------:R-:W-:Y:S02]  /*2320*/  IMAD.IADD R17, R15, 0x1, -R14 ;  /* 0x000000010f117824 */ /* 0x000fe400078e0a0e */
[C---:B------:R-:W-:Y:S01]  /*2330*/  IMAD R4, R16.reuse, -0x800000, R4 ;  /* 0xff80000010047824 */ /* 0x040fe200078e0204 */
[----:B------:R-:W-:Y:S01]  /*2340*/  IADD3 R16, PT, PT, R16, 0x7f, -R11 ;  /* 0x0000007f10107810 */ /* 0x000fe20007ffe80b */
[----:B------:R-:W0:Y:S01]  /*2350*/  MUFU.RCP R15, R17 ;  /* 0x00000011000f7308 */ /* 0x000e220000001000 */
[----:B------:R-:W-:-:S03]  /*2360*/  FADD.FTZ R19, -R17, -RZ ;  /* 0x800000ff11137221 */ /* 0x000fc60000010100 */
[----:B------:R-:W-:Y:S02]  /*2370*/  IMAD.IADD R16, R16, 0x1, R13 ;  /* 0x0000000110107824 */ /* 0x000fe400078e020d */
        /* <DEDUP_REMOVED lines=21> */
[C---:B------:R-:W-:Y:S01]  /*24d0*/  VIADD R16, R17.reuse, 0x20 ;  /* 0x0000002011107836 */ /* 0x040fe20000000000 */
[C---:B------:R-:W-:Y:S02]  /*24e0*/  ISETP.NE.AND P2, PT, R17.reuse, RZ, PT ;  /* 0x000000ff1100720c */ /* 0x040fe40003f45270 */
[----:B------:R-:W-:Y:S02]  /*24f0*/  ISETP.NE.AND P1, PT, R17, RZ, PT ;  /* 0x000000ff1100720c */ /* 0x000fe40003f25270 */
[----:B------:R-:W-:Y:S01]  /*2500*/  LOP3.LUT R13, R11, 0x7fffff, RZ, 0xc0, !PT ;  /* 0x007fffff0b0d7812 */ /* 0x000fe200078ec0ff */
[CCC-:B------:R-:W-:Y:S01]  /*2510*/  FFMA.RP R11, R15.reuse, R19.reuse, R14.reuse ;  /* 0x000000130f0b7223 */ /* 0x1c0fe2000000800e */
[----:B------:R-:W-:Y:S01]  /*2520*/  FFMA.RM R14, R15, R19, R14 ;  /* 0x000000130f0e7223 */ /* 0x000fe2000000400e */
[----:B------:R-:W-:Y:S02]  /*2530*/  IADD3 R15, PT, PT, -R17, RZ, RZ ;  /* 0x000000ff110f7210 */ /* 0x000fe40007ffe1ff */
[----:B------:R-:W-:-:S02]  /*2540*/  LOP3.LUT R13, R13, 0x800000, RZ, 0xfc, !PT ;  /* 0x008000000d0d7812 */ /* 0x000fc400078efcff */
[----:B------:R-:W-:Y:S02]  /*2550*/  FSETP.NEU.FTZ.AND P0, PT, R11, R14, PT ;  /* 0x0000000e0b00720b */ /* 0x000fe40003f1d000 */
[----:B------:R-:W-:Y:S02]  /*2560*/  SHF.L.U32 R16, R13, R16, RZ ;  /* 0x000000100d107219 */ /* 0x000fe400000006ff */
[----:B------:R-:W-:Y:S02]  /*2570*/  SEL R14, R15, RZ, P2 ;  /* 0x000000ff0f0e7207 */ /* 0x000fe40001000000 */
[----:B------:R-:W-:Y:S02]  /*2580*/  ISETP.NE.AND P1, PT, R16, RZ, P1 ;  /* 0x000000ff1000720c */ /* 0x000fe40000f25270 */
[----:B------:R-:W-:Y:S02]  /*2590*/  SHF.R.U32.HI R14, RZ, R14, R13 ;  /* 0x0000000eff0e7219 */ /* 0x000fe4000001160d */
[----:B------:R-:W-:-:S02]  /*25a0*/  PLOP3.LUT P0, PT, P0, P1, PT, 0xf8, 0x8f ;  /* 0x00000000008f781c */ /* 0x000fc40000703f70 */
[----:B------:R-:W-:Y:S02]  /*25b0*/  SHF.R.U32.HI R16, RZ, 0x1, R14 ;  /* 0x00000001ff107819 */ /* 0x000fe4000001160e */
[----:B------:R-:W-:-:S04]  /*25c0*/  SEL R11, RZ, 0x1, !P0 ;  /* 0x00000001ff0b7807 */ /* 0x000fc80004000000 */
[----:B------:R-:W-:-:S04]  /*25d0*/  LOP3.LUT R11, R11, 0x1, R16, 0xf8, !PT ;  /* 0x000000010b0b7812 */ /* 0x000fc800078ef810 */
[----:B------:R-:W-:-:S05]  /*25e0*/  LOP3.LUT R11, R11, R14, RZ, 0xc0, !PT ;  /* 0x0000000e0b0b7212 */ /* 0x000fca00078ec0ff */
[----:B------:R-:W-:-:S05]  /*25f0*/  IMAD.IADD R11, R16, 0x1, R11 ;  /* 0x00000001100b7824 */ /* 0x000fca00078e020b */
[----:B------:R-:W-:Y:S01]  /*2600*/  LOP3.LUT R4, R11, R4, RZ, 0xfc, !PT ;  /* 0x000000040b047212 */ /* 0x000fe200078efcff */
[----:B------:R-:W-:Y:S06]  /*2610*/  BRA `(.L_x_56) ;  /* 0x0000000000107947 */ /* 0x000fec0003800000 */
.L_x_55:
[----:B------:R-:W-:-:S04]  /*2620*/  LOP3.LUT R4, R4, 0x80000000, RZ, 0xc0, !PT ;  /* 0x8000000004047812 */ /* 0x000fc800078ec0ff */
[----:B------:R-:W-:Y:S01]  /*2630*/  LOP3.LUT R4, R4, 0x7f800000, RZ, 0xfc, !PT ;  /* 0x7f80000004047812 */ /* 0x000fe200078efcff */
[----:B------:R-:W-:Y:S06]  /*2640*/  BRA `(.L_x_56) ;  /* 0x0000000000047947 */ /* 0x000fec0003800000 */
.L_x_54:
[----:B------:R-:W-:-:S07]  /*2650*/  IMAD R4, R16, 0x800000, R4 ;  /* 0x0080000010047824 */ /* 0x000fce00078e0204 */
.L_x_56:
[----:B------:R-:W-:Y:S05]  /*2660*/  BSYNC.RECONVERGENT B2 ;  /* 0x0000000000027941 */ /* 0x000fea0003800200 */
.L_x_53:
[----:B------:R-:W-:Y:S05]  /*2670*/  BRA `(.L_x_57) ;  /* 0x0000000000207947 */ /* 0x000fea0003800000 */
.L_x_52:
[----:B------:R-:W-:-:S04]  /*2680*/  LOP3.LUT R4, R15, 0x80000000, R4, 0x48, !PT ;  /* 0x800000000f047812 */ /* 0x000fc800078e4804 */
[----:B------:R-:W-:Y:S01]  /*2690*/  LOP3.LUT R4, R4, 0x7f800000, RZ, 0xfc, !PT ;  /* 0x7f80000004047812 */ /* 0x000fe200078efcff */
[----:B------:R-:W-:Y:S06]  /*26a0*/  BRA `(.L_x_57) ;  /* 0x0000000000147947 */ /* 0x000fec0003800000 */
.L_x_51:
[----:B------:R-:W-:Y:S01]  /*26b0*/  LOP3.LUT R4, R15, 0x80000000, R4, 0x48, !PT ;  /* 0x800000000f047812 */ /* 0x000fe200078e4804 */
[----:B------:R-:W-:Y:S06]  /*26c0*/  BRA `(.L_x_57) ;  /* 0x00000000000c7947 */ /* 0x000fec0003800000 */
.L_x_50:
[----:B------:R-:W0:Y:S01]  /*26d0*/  MUFU.RSQ R4, -QNAN ;  /* 0xffc0000000047908 */ /* 0x000e220000001400 */
[----:B------:R-:W-:Y:S05]  /*26e0*/  BRA `(.L_x_57) ;  /* 0x0000000000047947 */ /* 0x000fea0003800000 */
.L_x_49:
[----:B------:R-:W-:-:S07]  /*26f0*/  FADD.FTZ R4, R4, R24 ;  /* 0x0000001804047221 */ /* 0x000fce0000010000 */
.L_x_57:
[----:B------:R-:W-:Y:S05]  /*2700*/  BSYNC.RECONVERGENT B1 ;  /* 0x0000000000017941 */ /* 0x000fea0003800200 */
.L_x_47:
[----:B------:R-:W-:-:S04]  /*2710*/  IMAD.MOV.U32 R13, RZ, RZ, 0x0 ;  /* 0x00000000ff0d7424 */ /* 0x000fc800078e00ff */
[----:B0-----:R-:W-:Y:S05]  /*2720*/  RET.REL.NODEC R12 `(_Z15yuyv2dst_kernalPhS_PfS0_jj) ;  /* 0xffffffd80c347950 */ /* 0x001fea0003c3ffff */
        .type           $_Z15yuyv2dst_kernalPhS_PfS0_jj$__internal_accurate_pow,@function
        .size           $_Z15yuyv2dst_kernalPhS_PfS0_jj$__internal_accurate_pow,(.L_x_71 - $_Z15yuyv2dst_kernalPhS_PfS0_jj$__internal_accurate_pow)
$_Z15yuyv2dst_kernalPhS_PfS0_jj$__internal_accurate_pow:
[----:B------:R-:W0:Y:S01]  /*2730*/  MUFU.RCP64H R23, 2 ;  /* 0x4000000000177908 */ /* 0x000e220000001800 */
[----:B------:R-:W-:Y:S02]  /*2740*/  HFMA2 R11, -RZ, RZ, 2, 0 ;  /* 0x40000000ff0b7431 */ /* 0x000fe400000001ff */
[----:B------:R-:W-:Y:S01]  /*2750*/  IMAD.MOV.U32 R10, RZ, RZ, 0x0 ;  /* 0x00000000ff0a7424 */ /* 0x000fe200078e00ff */
[----:B------:R-:W-:Y:S01]  /*2760*/  UMOV UR4, 0x7d2cafe2 ;  /* 0x7d2cafe200047882 */ /* 0x000fe20000000000 */
[----:B------:R-:W-:Y:S01]  /*2770*/  IMAD.MOV.U32 R22, RZ, RZ, RZ ;  /* 0x000000ffff167224 */ /* 0x000fe200078e00ff */
[----:B------:R-:W-:Y:S01]  /*2780*/  UMOV UR5, 0x3eb0f5ff ;  /* 0x3eb0f5ff00057882 */ /* 0x000fe20000000000 */
[----:B------:R-:W-:Y:S01]  /*2790*/  IMAD.MOV.U32 R12, RZ, RZ, 0x41ad3b5a ;  /* 0x41ad3b5aff0c7424 */ /* 0x000fe200078e00ff */
[----:B------:R-:W-:Y:S01]  /*27a0*/  UMOV UR8, 0x3b39803f ;  /* 0x3b39803f00087882 */ /* 0x000fe20000000000 */
[----:B------:R-:W-:Y:S01]  /*27b0*/  IMAD.MOV.U32 R13, RZ, RZ, 0x3ed0f5d2 ;  /* 0x3ed0f5d2ff0d7424 */ /* 0x000fe200078e00ff */
[----:B------:R-:W-:Y:S01]  /*27c0*/  UMOV UR9, 0x3c7abc9e ;  /* 0x3c7abc9e00097882 */ /* 0x000fe20000000000 */
[----:B------:R-:W-:-:S05]  /*27d0*/  IMAD.SHL.U32 R7, R9, 0x2, RZ ;  /* 0x0000000209077824 */ /* 0x000fca00078e00ff */
[----:B------:R-:W-:Y:S01]  /*27e0*/  ISETP.GT.U32.AND P1, PT, R7, -0x2000001, PT ;  /* 0xfdffffff0700780c */ /* 0x000fe20003f24070 */
[----:B0-----:R-:W-:-:S08]  /*27f0*/  DFMA R10, R22, -R10, 1 ;  /* 0x3ff00000160a742b */ /* 0x001fd0000000080a */
[----:B------:R-:W-:-:S08]  /*2800*/  DFMA R10, R10, R10, R10 ;  /* 0x0000000a0a0a722b */ /* 0x000fd0000000000a */
[----:B------:R-:W-:-:S08]  /*2810*/  DFMA R22, R22, R10, R22 ;  /* 0x0000000a1616722b */ /* 0x000fd00000000016 */
[----:B------:R-:W-:-:S08]  /*2820*/  DMUL R10, RZ, R22 ;  /* 0x00000016ff0a7228 */ /* 0x000fd00000000000 */
[----:B------:R-:W-:-:S08]  /*2830*/  DFMA R10, RZ, R22, R10 ;  /* 0x00000016ff0a722b */ /* 0x000fd0000000000a */
[CC--:B------:R-:W-:Y:S02]  /*2840*/  DMUL R18, R10.reuse, R10.reuse ;  /* 0x0000000a0a127228 */ /* 0x0c0fe40000000000 */
[----:B------:R-:W-:Y:S02]  /*2850*/  DADD R14, RZ, -R10 ;  /* 0x00000000ff0e7229 */ /* 0x000fe4000000080a */
[----:B------:R-:W-:-:S04]  /*2860*/  DMUL R26, R10, R10 ;  /* 0x0000000a0a1a7228 */ /* 0x000fc80000000000 */
[----:B------:R-:W-:Y:S01]  /*2870*/  DFMA R12, R18, UR4, R12 ;  /* 0x00000004120c7c2b */ /* 0x000fe2000800000c */
[----:B------:R-:W-:Y:S01]  /*2880*/  UMOV UR4, 0x75488a3f ;  /* 0x75488a3f00047882 */ /* 0x000fe20000000000 */
[----:B------:R-:W-:Y:S01]  /*2890*/  UMOV UR5, 0x3ef3b20a ;  /* 0x3ef3b20a00057882 */ /* 0x000fe20000000000 */
[----:B------:R-:W-:-:S05]  /*28a0*/  DADD R14, R14, R14 ;  /* 0x000000000e0e7229 */ /* 0x000fca000000000e */
[----:B------:R-:W-:Y:S01]  /*28b0*/  DFMA R12, R18, R12, UR4 ;  /* 0x00000004120c7e2b */ /* 0x000fe2000800000c */
[----:B------:R-:W-:Y:S01]  /*28c0*/  UMOV UR4, 0xe4faecd5 ;  /* 0xe4faecd500047882 */ /* 0x000fe20000000000 */
[----:B------:R-:W-:Y:S01]  /*28d0*/  UMOV UR5, 0x3f1745cd ;  /* 0x3f1745cd00057882 */ /* 0x000fe20000000000 */
[----:B------:R-:W-:-:S05]  /*28e0*/  DFMA R14, RZ, -R10, R14 ;  /* 0x8000000aff0e722b */ /* 0x000fca000000000e */
[----:B------:R-:W-:Y:S01]  /*28f0*/  DFMA R12, R18, R12, UR4 ;  /* 0x00000004120c7e2b */ /* 0x000fe2000800000c */
[----:B------:R-:W-:Y:S01]  /*2900*/  UMOV UR4, 0x258a578b ;  /* 0x258a578b00047882 */ /* 0x000fe20000000000 */
[----:B------:R-:W-:Y:S01]  /*2910*/  UMOV UR5, 0x3f3c71c7 ;  /* 0x3f3c71c700057882 */ /* 0x000fe20000000000 */
[----:B------:R-:W-:Y:S02]  /*2920*/  DMUL R14, R22, R14 ;  /* 0x0000000e160e7228 */ /* 0x000fe40000000000 */
[----:B------:R-:W-:-:S03]  /*2930*/  DFMA R22, R10, R10, -R26 ;  /* 0x0000000a0a16722b */ /* 0x000fc6000000081a */
        /* <DEDUP_REMOVED lines=9> */
[----:B------:R-:W-:-:S08]  /*29d0*/  DFMA R12, R18, R16, UR4 ;  /* 0x00000004120c7e2b */ /* 0x000fd00008000010 */
[----:B------:R-:W-:Y:S01]  /*29e0*/  DADD R20, -R12, UR4 ;  /* 0x000000040c147e29 */ /* 0x000fe20008000100 */
[----:B------:R-:W-:Y:S01]  /*29f0*/  UMOV UR4, 0xb9e7b0 ;  /* 0x00b9e7b000047882 */ /* 0x000fe20000000000 */
[----:B------:R-:W-:-:S06]  /*2a00*/  UMOV UR5, 0x3c46a4cb ;  /* 0x3c46a4cb00057882 */ /* 0x000fcc0000000000 */
[----:B------:R-:W-:Y:S02]  /*2a10*/  DFMA R18, R18, R16, R20 ;  /* 0x000000101212722b */ /* 0x000fe40000000014 */
[----:B------:R-:W-:Y:S01]  /*2a20*/  DMUL R16, R10, R26 ;  /* 0x0000001a0a107228 */ /* 0x000fe20000000000 */
[----:B------:R-:W-:Y:S01]  /*2a30*/  VIADD R21, R15, 0x100000 ;  /* 0x001000000f157836 */ /* 0x000fe20000000000 */
[----:B------:R-:W-:-:S04]  /*2a40*/  MOV R20, R14 ;  /* 0x0000000e00147202 */ /* 0x000fc80000000f00 */
[----:B------:R-:W-:Y:S01]  /*2a50*/  DADD R18, R18, -UR4 ;  /* 0x8000000412127e29 */ /* 0x000fe20008000000 */
[----:B------:R-:W-:Y:S01]  /*2a60*/  UMOV UR4, 0xfefa39ef ;  /* 0xfefa39ef00047882 */ /* 0x000fe20000000000 */
[C---:B------:R-:W-:Y:S01]  /*2a70*/  DFMA R24, R10.reuse, R26, -R16 ;  /* 0x0000001a0a18722b */ /* 0x040fe20000000810 */
[----:B------:R-:W-:Y:S01]  /*2a80*/  UMOV UR5, 0x3fe62e42 ;  /* 0x3fe62e4200057882 */ /* 0x000fe20000000000 */
[----:B------:R-:W-:-:S04]  /*2a90*/  DFMA R20, R10, R20, R22 ;  /* 0x000000140a14722b */ /* 0x000fc80000000016 */
[----:B------:R-:W-:Y:S02]  /*2aa0*/  DADD R22, R12, R18 ;  /* 0x000000000c167229 */ /* 0x000fe40000000012 */
[----:B------:R-:W-:-:S06]  /*2ab0*/  DFMA R24, R14, R26, R24 ;  /* 0x0000001a0e18722b */ /* 0x000fcc0000000018 */
[----:B------:R-:W-:Y:S02]  /*2ac0*/  DMUL R26, R22, R16 ;  /* 0x00000010161a7228 */ /* 0x000fe40000000000 */
[----:B------:R-:W-:Y:S02]  /*2ad0*/  DFMA R20, R10, R20, R24 ;  /* 0x000000140a14722b */ /* 0x000fe40000000018 */
[----:B------:R-:W-:-:S04]  /*2ae0*/  DADD R24, R12, -R22 ;  /* 0x000000000c187229 */ /* 0x000fc80000000816 */
[----:B------:R-:W-:-:S04]  /*2af0*/  DFMA R12, R22, R16, -R26 ;  /* 0x00000010160c722b */ /* 0x000fc8000000081a */
[----:B------:R-:W-:-:S04]  /*2b00*/  DADD R24, R18, R24 ;  /* 0x0000000012187229 */ /* 0x000fc80000000018 */
[----:B------:R-:W-:-:S08]  /*2b10*/  DFMA R12, R22, R20, R12 ;  /* 0x00000014160c722b */ /* 0x000fd0000000000c */
[----:B------:R-:W-:-:S08]  /*2b20*/  DFMA R24, R24, R16, R12 ;  /* 0x000000101818722b */ /* 0x000fd0000000000c */
[----:B------:R-:W-:-:S08]  /*2b30*/  DADD R16, R26, R24 ;  /* 0x000000001a107229 */ /* 0x000fd00000000018 */
[--C-:B------:R-:W-:Y:S02]  /*2b40*/  DADD R12, R10, R16.reuse ;  /* 0x000000000a0c7229 */ /* 0x100fe40000000010 */
[----:B------:R-:W-:-:S06]  /*2b50*/  DADD R26, R26, -R16 ;  /* 0x000000001a1a7229 */ /* 0x000fcc0000000810 */
[----:B------:R-:W-:Y:S02]  /*2b60*/  DADD R10, R10, -R12 ;  /* 0x000000000a0a7229 */ /* 0x000fe4000000080c */
[----:B------:R-:W-:-:S06]  /*2b70*/  DADD R26, R24, R26 ;  /* 0x00000000181a7229 */ /* 0x000fcc000000001a */
[----:B------:R-:W-:-:S08]  /*2b80*/  DADD R10, R16, R10 ;  /* 0x00000000100a7229 */ /* 0x000fd0000000000a */
[----:B------:R-:W-:-:S08]  /*2b90*/  DADD R10, R26, R10 ;  /* 0x000000001a0a7229 */ /* 0x000fd0000000000a */
[----:B------:R-:W-:-:S08]  /*2ba0*/  DADD R14, R14, R10 ;  /* 0x000000000e0e7229 */ /* 0x000fd0000000000a */
[----:B------:R-:W-:-:S08]  /*2bb0*/  DADD R16, R12, R14 ;  /* 0x000000000c107229 */ /* 0x000fd0000000000e */
[--C-:B------:R-:W-:Y:S02]  /*2bc0*/  DFMA R10, RZ, UR4, R16.reuse ;  /* 0x00000004ff0a7c2b */ /* 0x100fe40008000010 */
[----:B------:R-:W-:-:S06]  /*2bd0*/  DADD R12, R12, -R16 ;  /* 0x000000000c0c7229 */ /* 0x000fcc0000000810 */
[----:B------:R-:W-:Y:S02]  /*2be0*/  DFMA R18, RZ, -UR4, R10 ;  /* 0x80000004ff127c2b */ /* 0x000fe4000800000a */
[----:B------:R-:W-:-:S06]  /*2bf0*/  DADD R12, R14, R12 ;  /* 0x000000000e0c7229 */ /* 0x000fcc000000000c */
[----:B------:R-:W-:Y:S01]  /*2c00*/  DADD R18, -R16, R18 ;  /* 0x0000000010127229 */ /* 0x000fe20000000112 */
[----:B------:R-:W-:Y:S01]  /*2c10*/  LOP3.LUT R17, R9, 0xff0fffff, RZ, 0xc0, !PT ;  /* 0xff0fffff09117812 */ /* 0x000fe200078ec0ff */
[----:B------:R-:W-:-:S03]  /*2c20*/  IMAD.MOV.U32 R16, RZ, RZ, R8 ;  /* 0x000000ffff107224 */ /* 0x000fc600078e0008 */
[----:B------:R-:W-:-:S03]  /*2c30*/  SEL R17, R17, R9, P1 ;  /* 0x0000000911117207 */ /* 0x000fc60000800000 */
[----:B------:R-:W-:-:S08]  /*2c40*/  DADD R12, R12, -R18 ;  /* 0x000000000c0c7229 */ /* 0x000fd00000000812 */
[----:B------:R-:W-:-:S08]  /*2c50*/  DFMA R14, RZ, UR8, R12 ;  /* 0x00000008ff0e7c2b */ /* 0x000fd0000800000c */
[----:B------:R-:W-:-:S08]  /*2c60*/  DADD R12, R10, R14 ;  /* 0x000000000a0c7229 */ /* 0x000fd0000000000e */
[----:B------:R-:W-:Y:S02]  /*2c70*/  DADD R10, R10, -R12 ;  /* 0x000000000a0a7229 */ /* 0x000fe4000000080c */
[----:B------:R-:W-:-:S06]  /*2c80*/  DMUL R8, R12, R16 ;  /* 0x000000100c087228 */ /* 0x000fcc0000000000 */
[----:B------:R-:W-:Y:S02]  /*2c90*/  DADD R14, R14, R10 ;  /* 0x000000000e0e7229 */ /* 0x000fe4000000000a */
[----:B------:R-:W-:-:S08]  /*2ca0*/  DFMA R12, R12, R16, -R8 ;  /* 0x000000100c0c722b */ /* 0x000fd00000000808 */
[----:B------:R-:W-:Y:S01]  /*2cb0*/  DFMA R14, R14, R16, R12 ;  /* 0x000000100e0e722b */ /* 0x000fe2000000000c */
[----:B------:R-:W-:Y:S02]  /*2cc0*/  IMAD.MOV.U32 R12, RZ, RZ, 0x652b82fe ;  /* 0x652b82feff0c7424 */ /* 0x000fe400078e00ff */
[----:B------:R-:W-:-:S05]  /*2cd0*/  IMAD.MOV.U32 R13, RZ, RZ, 0x3ff71547 ;  /* 0x3ff71547ff0d7424 */ /* 0x000fca00078e00ff */
[----:B------:R-:W-:-:S08]  /*2ce0*/  DADD R10, R8, R14 ;  /* 0x00000000080a7229 */ /* 0x000fd0000000000e */
[----:B------:R-:W-:Y:S02]  /*2cf0*/  DFMA R12, R10, R12, 6.75539944105574400000e+15 ;  /* 0x433800000a0c742b */ /* 0x000fe4000000000c */
[----:B------:R-:W-:Y:S01]  /*2d00*/  FSETP.GEU.AND P1, PT, |R11|, 4.1917929649353027344, PT ;  /* 0x4086232b0b00780b */ /* 0x000fe20003f2e200 */
[----:B------:R-:W-:-:S05]  /*2d10*/  DADD R8, R8, -R10 ;  /* 0x0000000008087229 */ /* 0x000fca000000080a */
[----:B------:R-:W-:-:S03]  /*2d20*/  DADD R16, R12, -6.75539944105574400000e+15 ;  /* 0xc33800000c107429 */ /* 0x000fc60000000000 */
[----:B------:R-:W-:-:S05]  /*2d30*/  DADD R14, R14, R8 ;  /* 0x000000000e0e7229 */ /* 0x000fca0000000008 */
[----:B------:R-:W-:Y:S01]  /*2d40*/  DFMA R18, R16, -UR4, R10 ;  /* 0x8000000410127c2b */ /* 0x000fe2000800000a */
[----:B------:R-:W-:Y:S01]  /*2d50*/  UMOV UR4, 0x3b39803f ;  /* 0x3b39803f00047882 */ /* 0x000fe20000000000 */
[----:B------:R-:W-:-:S06]  /*2d60*/  UMOV UR5, 0x3c7abc9e ;  /* 0x3c7abc9e00057882 */ /* 0x000fcc0000000000 */
[----:B------:R-:W-:Y:S01]  /*2d70*/  DFMA R16, R16, -UR4, R18 ;  /* 0x8000000410107c2b */ /* 0x000fe20008000012 */
[----:B------:R-:W-:Y:S01]  /*2d80*/  UMOV UR4, 0x69ce2bdf ;  /* 0x69ce2bdf00047882 */ /* 0x000fe20000000000 */
[----:B------:R-:W-:Y:S01]  /*2d90*/  MOV R18, 0xfca213ea ;  /* 0xfca213ea00127802 */ /* 0x000fe20000000f00 */
[----:B------:R-:W-:Y:S01]  /*2da0*/  IMAD.MOV.U32 R19, RZ, RZ, 0x3e928af3 ;  /* 0x3e928af3ff137424 */ /* 0x000fe200078e00ff */
[----:B------:R-:W-:-:S05]  /*2db0*/  UMOV UR5, 0x3e5ade15 ;  /* 0x3e5ade1500057882 */ /* 0x000fca0000000000 */
[----:B------:R-:W-:Y:S01]  /*2dc0*/  DFMA R18, R16, UR4, R18 ;  /* 0x0000000410127c2b */ /* 0x000fe20008000012 */
        /* <DEDUP_REMOVED lines=24> */
[----:B------:R-:W-:-:S08]  /*2f50*/  DFMA R18, R16, R18, 1 ;  /* 0x3ff000001012742b */ /* 0x000fd00000000012 */
[----:B------:R-:W-:-:S10]  /*2f60*/  DFMA R16, R16, R18, 1 ;  /* 0x3ff000001010742b */ /* 0x000fd40000000012 */
[----:B------:R-:W-:Y:S02]  /*2f70*/  IMAD R9, R12, 0x100000, R17 ;  /* 0x001000000c097824 */ /* 0x000fe400078e0211 */
[----:B------:R-:W-:Y:S01]  /*2f80*/  IMAD.MOV.U32 R8, RZ, RZ, R16 ;  /* 0x000000ffff087224 */ /* 0x000fe200078e0010 */
[----:B------:R-:W-:Y:S06]  /*2f90*/  @!P1 BRA `(.L_x_58) ;  /* 0x0000000000309947 */ /* 0x000fec0003800000 */
[----:B------:R-:W-:Y:S01]  /*2fa0*/  FSETP.GEU.AND P2, PT, |R11|, 4.2275390625, PT ;  /* 0x408748000b00780b */ /* 0x000fe20003f4e200 */
[C---:B------:R-:W-:Y:S02]  /*2fb0*/  DADD R8, R10.reuse, +INF ;  /* 0x7ff000000a087429 */ /* 0x040fe40000000000 */
[----:B------:R-:W-:-:S08]  /*2fc0*/  DSETP.GEU.AND P1, PT, R10, RZ, PT ;  /* 0x000000ff0a00722a */ /* 0x000fd00003f2e000 */
[----:B------:R-:W-:Y:S02]  /*2fd0*/  FSEL R8, R8, RZ, P1 ;  /* 0x000000ff08087208 */ /* 0x000fe40000800000 */
[----:B------:R-:W-:Y:S02]  /*2fe0*/  @!P2 LEA.HI R7, R12, R12, RZ, 0x1 ;  /* 0x0000000c0c07a211 */ /* 0x000fe400078f08ff */
[----:B------:R-:W-:Y:S02]  /*2ff0*/  FSEL R9, R9, RZ, P1 ;  /* 0x000000ff09097208 */ /* 0x000fe40000800000 */
[----:B------:R-:W-:-:S04]  /*3000*/  @!P2 SHF.R.S32.HI R7, RZ, 0x1, R7 ;  /* 0x00000001ff07a819 */ /* 0x000fc80000011407 */
[----:B------:R-:W-:Y:S01]  /*3010*/  @!P2 LEA R17, R7, R17, 0x14 ;  /* 0x000000110711a211 */ /* 0x000fe200078ea0ff */
[----:B------:R-:W-:-:S05]  /*3020*/  @!P2 IMAD.IADD R10, R12, 0x1, -R7 ;  /* 0x000000010c0aa824 */ /* 0x000fca00078e0a07 */
[----:B------:R-:W-:Y:S01]  /*3030*/  @!P2 LEA R11, R10, 0x3ff00000, 0x14 ;  /* 0x3ff000000a0ba811 */ /* 0x000fe200078ea0ff */
[----:B------:R-:W-:-:S06]  /*3040*/  @!P2 IMAD.MOV.U32 R10, RZ, RZ, RZ ;  /* 0x000000ffff0aa224 */ /* 0x000fcc00078e00ff */
[----:B------:R-:W-:-:S11]  /*3050*/  @!P2 DMUL R8, R16, R10 ;  /* 0x0000000a1008a228 */ /* 0x000fd60000000000 */
.L_x_58:
[----:B------:R-:W-:Y:S02]  /*3060*/  DFMA R14, R14, R8, R8 ;  /* 0x000000080e0e722b */ /* 0x000fe40000000008 */
[----:B------:R-:W-:-:S08]  /*3070*/  DSETP.NEU.AND P1, PT, |R8|, +INF , PT ;  /* 0x7ff000000800742a */ /* 0x000fd00003f2d200 */
[----:B------:R-:W-:Y:S01]  /*3080*/  FSEL R7, R8, R14, !P1 ;  /* 0x0000000e08077208 */ /* 0x000fe20004800000 */
[----:B------:R-:W-:Y:S01]  /*3090*/  IMAD.MOV.U32 R8, RZ, RZ, R0 ;  /* 0x000000ffff087224 */ /* 0x000fe200078e0000 */
[----:B------:R-:W-:Y:S01]  /*30a0*/  FSEL R14, R9, R15, !P1 ;  /* 0x0000000f090e7208 */ /* 0x000fe20004800000 */
[----:B------:R-:W-:-:S04]  /*30b0*/  IMAD.MOV.U32 R9, RZ, RZ, 0x0 ;  /* 0x00000000ff097424 */ /* 0x000fc800078e00ff */
[----:B------:R-:W-:Y:S05]  /*30c0*/  RET.REL.NODEC R8 `(_Z15yuyv2dst_kernalPhS_PfS0_jj) ;  /* 0xffffffcc08cc7950 */ /* 0x000fea0003c3ffff */
.L_x_59:
        /* <DEDUP_REMOVED lines=11> */
.L_x_71:


//--------------------- .text._Z15yuyv2bgr_kernalPhS_j --------------------------
	.section	.text._Z15yuyv2bgr_kernalPhS_j,"ax",@progbits
	.align	128
        .global         _Z15yuyv2bgr_kernalPhS_j
        .type           _Z15yuyv2bgr_kernalPhS_j,@function
        .size           _Z15yuyv2bgr_kernalPhS_j,(.L_x_72 - _Z15yuyv2bgr_kernalPhS_j)
        .other          _Z15yuyv2bgr_kernalPhS_j,@"STO_CUDA_ENTRY STV_DEFAULT"
_Z15yuyv2bgr_kernalPhS_j:
.text._Z15yuyv2bgr_kernalPhS_j:
        /* <DEDUP_REMOVED lines=14> */
[----:B------:R-:W-:Y:S01]  /*00e0*/  LOP3.LUT R4, R2, 0x1, RZ, 0xc0, !PT ;  /* 0x0000000102047812 */ /* 0x000fe200078ec0ff */
[----:B------:R-:W-:Y:S01]  /*00f0*/  UMOV UR4, 0x400 ;  /* 0x0000040000047882 */ /* 0x000fe20000000000 */
[----:B------:R-:W-:Y:S02]  /*0100*/  BSSY.RECONVERGENT B0, `(.L_x_60) ;  /* 0x0000011000007945 */ /* 0x000fe40003800200 */
[----:B------:R-:W1:Y:S01]  /*0110*/  I2F.F64.U32 R6, R4 ;  /* 0x0000000400067312 */ /* 0x000e620000201800 */
[----:B0-----:R-:W-:-:S06]  /*0120*/  ULEA UR4, UR5, UR4, 0x18 ;  /* 0x0000000405047291 */ /* 0x001fcc000f8ec0ff */
[----:B------:R-:W-:Y:S01]  /*0130*/  VIADD R26, R0, UR4 ;  /* 0x00000004001a7c36 */ /* 0x000fe20008000000 */
[----:B--2---:R-:W-:Y:S02]  /*0140*/  PRMT R11, R10, 0x7604, R5 ;  /* 0x000076040a0b7816 */ /* 0x004fe40000000005 */
[----:B-1----:R-:W-:-:S03]  /*0150*/  SHF.R.U32.HI R10, RZ, 0x14, R7 ;  /* 0x00000014ff0a7819 */ /* 0x002fc60000011607 */
[----:B------:R-:W-:Y:S01]  /*0160*/  STS.U16 [R0+UR4], R11 ;  /* 0x0000000b00007988 */ /* 0x000fe20008000404 */
[----:B------:R-:W-:Y:S01]  /*0170*/  LOP3.LUT R10, R10, 0x7ff, RZ, 0xc0, !PT ;  /* 0x000007ff0a0a7812 */ /* 0x000fe200078ec0ff */
[----:B------:R-:W-:Y:S04]  /*0180*/  BAR.SYNC.DEFER_BLOCKING 0x0 ;  /* 0x0000000000007b1d */ /* 0x000fe80000010000 */
[----:B------:R-:W-:-:S05]  /*0190*/  VIADD R9, R10, 0xfffffc0c ;  /* 0xfffffc0c0a097836 */ /* 0x000fca0000000000 */
[CC--:B------:R-:W-:Y:S02]  /*01a0*/  SHF.L.U32 R8, R6.reuse, R9.reuse, RZ ;  /* 0x0000000906087219 */ /* 0x0c0fe400000006ff */
[----:B------:R-:W-:Y:S02]  /*01b0*/  SHF.L.U64.HI R9, R6, R9, R7 ;  /* 0x0000000906097219 */ /* 0x000fe40000010207 */
[----:B------:R-:W-:-:S04]  /*01c0*/  ISETP.NE.U32.AND P0, PT, R8, RZ, PT ;  /* 0x000000ff0800720c */ /* 0x000fc80003f05070 */
[----:B------:R-:W-:Y:S01]  /*01d0*/  ISETP.NE.AND.EX P0, PT, R9, -0x80000000, PT, P0 ;  /* 0x800000000900780c */ /* 0x000fe20003f05300 */
[----:B------:R0:W1:Y:S02]  /*01e0*/  LDS.U8 R5, [R0+UR4] ;  /* 0x0000000400057984 */ /* 0x0000640008000000 */
[----:B0-----:R-:W-:-:S10]  /*01f0*/  MOV R0, 0x210 ;  /* 0x0000021000007802 */ /* 0x001fd40000000f00 */
[----:B-1----:R-:W-:Y:S05]  /*0200*/  CALL.REL.NOINC `($_Z15yuyv2bgr_kernalPhS_j$__internal_accurate_pow) ;  /* 0x0000000000d07944 */ /* 0x002fea0003c00000 */
[----:B------:R-:W-:Y:S05]  /*0210*/  BSYNC.RECONVERGENT B0 ;  /* 0x0000000000007941 */ /* 0x000fea0003800200 */
.L_x_60:
[----:B------:R-:W-:Y:S01]  /*0220*/  IMAD.MOV.U32 R6, RZ, RZ, R9 ;  /* 0x000000ffff067224 */ /* 0x000fe200078e0009 */
[----:B------:R-:W-:Y:S01]  /*0230*/  ISETP.NE.AND P1, PT, R4, RZ, PT ;  /* 0x000000ff0400720c */ /* 0x000fe20003f25270 */
[----:B------:R-:W-:Y:S01]  /*0240*/  IMAD.MOV.U32 R7, RZ, RZ, R12 ;  /* 0x000000ffff077224 */ /* 0x000fe200078e000c */
[----:B------:R-:W-:Y:S01]  /*0250*/  UMOV UR4, 0x76c8b439 ;  /* 0x76c8b43900047882 */ /* 0x000fe20000000000 */
[----:B------:R-:W-:Y:S01]  /*0260*/  UMOV UR5, 0x3ff29fbe ;  /* 0x3ff29fbe00057882 */ /* 0x000fe20000000000 */
[----:B------:R-:W-:Y:S01]  /*0270*/  UMOV UR8, 0x9374bc6a ;  /* 0x9374bc6a00087882 */ /* 0x000fe20000000000 */
[----:B------:R-:W-:Y:S01]  /*0280*/  UMOV UR9, 0x3fea0418 ;  /* 0x3fea041800097882 */ /* 0x000fe20000000000 */
[----:B------:R-:W-:Y:S01]  /*0290*/  IMAD.IADD R2, R3, 0x1, R2 ;  /* 0x0000000103027824 */ /* 0x000fe200078e0202 */
[----:B------:R-:W-:-:S03]  /*02a0*/  DADD R6, -RZ, -R6 ;  /* 0x00000000ff067229 */ /* 0x000fc60000000906 */
[----:B------:R-:W-:-:S07]  /*02b0*/  IMAD R3, R2, 0x3, RZ ;  /* 0x0000000302037824 */ /* 0x000fce00078e02ff */
[----:B------:R-:W-:Y:S01]  /*02c0*/  FSEL R7, R7, R12, !P0 ;  /* 0x0000000c07077208 */ /* 0x000fe20004000000 */
[----:B------:R-:W-:Y:S01]  /*02d0*/  VIADD R12, R5, 0xfffffff0 ;  /* 0xfffffff0050c7836 */ /* 0x000fe20000000000 */
[----:B------:R-:W-:Y:S02]  /*02e0*/  FSEL R6, R6, R9, !P0 ;  /* 0x0000000906067208 */ /* 0x000fe40004000000 */
[----:B------:R-:W-:Y:S01]  /*02f0*/  FSEL R7, R7, 1.875, P1 ;  /* 0x3ff0000007077808 */ /* 0x000fe20000800000 */
[----:B------:R-:W0:Y:S01]  /*0300*/  I2F.F64 R4, R12 ;  /* 0x0000000c00047312 */ /* 0x000e220000201c00 */
[----:B------:R-:W-:-:S07]  /*0310*/  FSEL R6, R6, RZ, P1 ;  /* 0x000000ff06067208 */ /* 0x000fce0000800000 */
[----:B------:R-:W1:Y:S01]  /*0320*/  F2I.F64.TRUNC R7, R6 ;  /* 0x0000000600077311 */ /* 0x000e62000030d100 */
[----:B0-----:R-:W-:Y:S01]  /*0330*/  DMUL R4, R4, UR4 ;  /* 0x0000000404047c28 */ /* 0x001fe20008000000 */
[----:B------:R-:W-:Y:S01]  /*0340*/  UMOV UR4, 0x4bc6a7f0 ;  /* 0x4bc6a7f000047882 */ /* 0x000fe20000000000 */
[----:B------:R-:W-:Y:S01]  /*0350*/  UMOV UR5, 0x3ff98937 ;  /* 0x3ff9893700057882 */ /* 0x000fe20000000000 */
[----:B-1----:R-:W-:-:S05]  /*0360*/  IMAD.IADD R26, R26, 0x1, R7 ;  /* 0x000000011a1a7824 */ /* 0x002fca00078e0207 */
[----:B------:R-:W0:Y:S04]  /*0370*/  LDS.U8 R0, [R26] ;  /* 0x000000001a007984 */ /* 0x000e280000000000 */
[----:B------:R-:W1:Y:S01]  /*0380*/  LDS.U8 R10, [R26+0x2] ;  /* 0x000002001a0a7984 */ /* 0x000e620000000000 */
[----:B0-----:R-:W-:-:S04]  /*0390*/  VIADD R13, R0, 0xffffff80 ;  /* 0xffffff80000d7836 */ /* 0x001fc80000000000 */
[----:B------:R-:W0:Y:S01]  /*03a0*/  I2F.F64 R8, R13 ;  /* 0x0000000d00087312 */ /* 0x000e220000201c00 */
[----:B-1----:R-:W-:-:S07]  /*03b0*/  VIADD R0, R10, 0xffffff80 ;  /* 0xffffff800a007836 */ /* 0x002fce0000000000 */
[----:B------:R-:W1:Y:S01]  /*03c0*/  I2F.F64 R6, R0 ;  /* 0x0000000000067312 */ /* 0x000e620000201c00 */
[C-C-:B0-----:R-:W-:Y:S01]  /*03d0*/  DFMA R10, R8.reuse, UR4, R4.reuse ;  /* 0x00000004080a7c2b */ /* 0x141fe20008000004 */
[----:B------:R-:W-:Y:S01]  /*03e0*/  UMOV UR4, 0x2f1a9fbe ;  /* 0x2f1a9fbe00047882 */ /* 0x000fe20000000000 */
[--C-:B------:R-:W-:Y:S01]  /*03f0*/  DFMA R8, R8, -UR8, R4.reuse ;  /* 0x8000000808087c2b */ /* 0x100fe20008000004 */
[----:B------:R-:W-:Y:S02]  /*0400*/  UMOV UR5, 0x400024dd ;  /* 0x400024dd00057882 */ /* 0x000fe40000000000 */
[----:B-1----:R-:W-:Y:S01]  /*0410*/  DFMA R4, R6, UR4, R4 ;  /* 0x0000000406047c2b */ /* 0x002fe20008000004 */
[----:B------:R-:W-:Y:S01]  /*0420*/  UMOV UR4, 0xdd2f1aa0 ;  /* 0xdd2f1aa000047882 */ /* 0x000fe20000000000 */
[----:B------:R-:W-:-:S03]  /*0430*/  UMOV UR5, 0x3fd90624 ;  /* 0x3fd9062400057882 */ /* 0x000fc60000000000 */
[----:B------:R-:W0:Y:S01]  /*0440*/  F2I.F64.TRUNC R10, R10 ;  /* 0x0000000a000a7311 */ /* 0x000e22000030d100 */
[----:B------:R-:W-:Y:S01]  /*0450*/  DFMA R8, R6, -UR4, R8 ;  /* 0x8000000406087c2b */ /* 0x000fe20008000008 */
[----:B------:R-:W1:Y:S06]  /*0460*/  LDCU.64 UR4, c[0x0][0x388] ;  /* 0x00007100ff0477ac */ /* 0x000e6c0008000a00 */
[----:B------:R-:W2:Y:S01]  /*0470*/  F2I.F64.TRUNC R4, R4 ;  /* 0x0000000400047311 */ /* 0x000ea2000030d100 */
[----:B0-----:R-:W-:-:S07]  /*0480*/  VIMNMX R10, PT, PT, RZ, R10, !PT ;  /* 0x0000000aff0a7248 */ /* 0x001fce0007fe0100 */
[----:B------:R-:W0:Y:S01]  /*0490*/  F2I.F64.TRUNC R8, R8 ;  /* 0x0000000800087311 */ /* 0x000e22000030d100 */
[----:B------:R-:W-:Y:S02]  /*04a0*/  VIMNMX R11, PT, PT, R10, 0xff, PT ;  /* 0x000000ff0a0b7848 */ /* 0x000fe40003fe0100 */
[C---:B-1----:R-:W-:Y:S02]  /*04b0*/  IADD3 R2, P0, PT, R3.reuse, UR4, RZ ;  /* 0x0000000403027c10 */ /* 0x042fe4000ff1e0ff */
[----:B--2---:R-:W-:Y:S02]  /*04c0*/  VIMNMX R0, PT, PT, RZ, R4, !PT ;  /* 0x00000004ff007248 */ /* 0x004fe40007fe0100 */
[----:B------:R-:W-:Y:S02]  /*04d0*/  LEA.HI.X.SX32 R3, R3, UR5, 0x1, P0 ;  /* 0x0000000503037c11 */ /* 0x000fe400080f0eff */
[----:B------:R-:W-:-:S03]  /*04e0*/  VIMNMX R5, PT, PT, R0, 0xff, PT ;  /* 0x000000ff00057848 */ /* 0x000fc60003fe0100 */
[----:B------:R-:W-:Y:S01]  /*04f0*/  STG.E.U8 desc[UR6][R2.64], R11 ;  /* 0x0000000b02007986 */ /* 0x000fe2000c101106 */
[----:B0-----:R-:W-:-:S03]  /*0500*/  VIMNMX R6, PT, PT, RZ, R8, !PT ;  /* 0x00000008ff067248 */ /* 0x001fc60007fe0100 */
[----:B------:R-:W-:Y:S01]  /*0510*/  STG.E.U8 desc[UR6][R2.64+0x2], R5 ;  /* 0x0000020502007986 */ /* 0x000fe2000c101106 */
[----:B------:R-:W-:-:S05]  /*0520*/  VIMNMX R7, PT, PT, R6, 0xff, PT ;  /* 0x000000ff06077848 */ /* 0x000fca0003fe0100 */
[----:B------:R-:W-:Y:S01]  /*0530*/  STG.E.U8 desc[UR6][R2.64+0x1], R7 ;  /* 0x0000010702007986 */ /* 0x000fe2000c101106 */
[----:B------:R-:W-:Y:S05]  /*0540*/  EXIT ;  /* 0x000000000000794d */ /* 0x000fea0003800000 */
        .type           $_Z15yuyv2bgr_kernalPhS_j$__internal_accurate_pow,@function
        .size           $_Z15yuyv2bgr_kernalPhS_j$__internal_accurate_pow,(.L_x_72 - $_Z15yuyv2bgr_kernalPhS_j$__internal_accurate_pow)
$_Z15yuyv2bgr_kernalPhS_j$__internal_accurate_pow:
[----:B------:R-:W0:Y:S01]  /*0550*/  MUFU.RCP64H R21, 2 ;  /* 0x4000000000157908 */ /* 0x000e220000001800 */
[----:B------:R-:W-:Y:S01]  /*0560*/  IMAD.MOV.U32 R8, RZ, RZ, 0x0 ;  /* 0x00000000ff087424 */ /* 0x000fe200078e00ff */
[----:B------:R-:W-:Y:S01]  /*0570*/  UMOV UR4, 0x7d2cafe2 ;  /* 0x7d2cafe200047882 */ /* 0x000fe20000000000 */
[----:B------:R-:W-:Y:S01]  /*0580*/  IMAD.MOV.U32 R9, RZ, RZ, 0x40000000 ;  /* 0x40000000ff097424 */ /* 0x000fe200078e00ff */
[----:B------:R-:W-:Y:S01]  /*0590*/  UMOV UR5, 0x3eb0f5ff ;  /* 0x3eb0f5ff00057882 */ /* 0x000fe20000000000 */
[----:B------:R-:W-:Y:S01]  /*05a0*/  IMAD.MOV.U32 R20, RZ, RZ, RZ ;  /* 0x000000ffff147224 */ /* 0x000fe200078e00ff */
[----:B------:R-:W-:Y:S01]  /*05b0*/  UMOV UR8, 0x3b39803f ;  /* 0x3b39803f00087882 */ /* 0x000fe20000000000 */
[----:B------:R-:W-:Y:S01]  /*05c0*/  IMAD.MOV.U32 R10, RZ, RZ, 0x41ad3b5a ;  /* 0x41ad3b5aff0a7424 */ /* 0x000fe200078e00ff */
[----:B------:R-:W-:Y:S01]  /*05d0*/  UMOV UR9, 0x3c7abc9e ;  /* 0x3c7abc9e00097882 */ /* 0x000fe20000000000 */
[----:B------:R-:W-:Y:S02]  /*05e0*/  IMAD.MOV.U32 R11, RZ, RZ, 0x3ed0f5d2 ;  /* 0x3ed0f5d2ff0b7424 */ /* 0x000fe400078e00ff */
        /* <DEDUP_REMOVED lines=36> */
[----:B------:R-:W-:Y:S02]  /*0830*/  VIADD R19, R13, 0x100000 ;  /* 0x001000000d137836 */ /* 0x000fe40000000000 */
[----:B------:R-:W-:-:S03]  /*0840*/  IMAD.MOV.U32 R18, RZ, RZ, R12 ;  /* 0x000000ffff127224 */ /* 0x000fc600078e000c */
        /* <DEDUP_REMOVED lines=29> */
[----:B------:R-:W-:-:S06]  /*0a20*/  IMAD.MOV.U32 R14, RZ, RZ, R6 ;  /* 0x000000ffff0e7224 */ /* 0x000fcc00078e0006 */
[----:B------:R-:W-:-:S08]  /*0a30*/  DADD R10, R10, -R16 ;  /* 0x000000000a0a7229 */ /* 0x000fd00000000810 */
[----:B------:R-:W-:Y:S01]  /*0a40*/  DFMA R12, RZ, UR8, R10 ;  /* 0x00000008ff0c7c2b */ /* 0x000fe2000800000a */
[----:B------:R-:W-:-:S05]  /*0a50*/  IMAD.SHL.U32 R10, R7, 0x2, RZ ;  /* 0x00000002070a7824 */ /* 0x000fca00078e00ff */
[----:B------:R-:W-:Y:S02]  /*0a60*/  ISETP.GT.U32.AND P1, PT, R10, -0x2000001, PT ;  /* 0xfdffffff0a00780c */ /* 0x000fe40003f24070 */
[----:B------:R-:W-:Y:S02]  /*0a70*/  DADD R10, R8, R12 ;  /* 0x00000000080a7229 */ /* 0x000fe4000000000c */
[----:B------:R-:W-:-:S06]  /*0a80*/  SEL R15, R15, R7, P1 ;  /* 0x000000070f0f7207 */ /* 0x000fcc0000800000 */
        /* <DEDUP_REMOVED lines=18> */
[----:B------:R-:W-:Y:S01]  /*0bb0*/  IMAD.MOV.U32 R16, RZ, RZ, -0x35dec16 ;  /* 0xfca213eaff107424 */ /* 0x000fe200078e00ff */
[----:B------:R-:W-:Y:S01]  /*0bc0*/  UMOV UR5, 0x3e5ade15 ;  /* 0x3e5ade1500057882 */ /* 0x000fe20000000000 */
[----:B------:R-:W-:-:S06]  /*0bd0*/  IMAD.MOV.U32 R17, RZ, RZ, 0x3e928af3 ;  /* 0x3e928af3ff117424 */ /* 0x000fcc00078e00ff */
        /* <DEDUP_REMOVED lines=34> */
[----:B------:R-:W-:-:S04]  /*0e00*/  @!P2 LEA.HI R6, R10, R10, RZ, 0x1 ;  /* 0x0000000a0a06a211 */ /* 0x000fc800078f08ff */
[----:B------:R-:W-:Y:S02]  /*0e10*/  @!P2 SHF.R.S32.HI R9, RZ, 0x1, R6 ;  /* 0x00000001ff09a819 */ /* 0x000fe40000011406 */
[----:B------:R-:W-:-:S03]  /*0e20*/  FSEL R6, R16, RZ, P1 ;  /* 0x000000ff10067208 */ /* 0x000fc60000800000 */
[----:B------:R-:W-:Y:S02]  /*0e30*/  @!P2 IMAD.IADD R8, R10, 0x1, -R9 ;  /* 0x000000010a08a824 */ /* 0x000fe400078e0a09 */
[----:B------:R-:W-:-:S03]  /*0e40*/  @!P2 IMAD R15, R9, 0x100000, R15 ;  /* 0x00100000090fa824 */ /* 0x000fc600078e020f */
[----:B------:R-:W-:Y:S01]  /*0e50*/  @!P2 LEA R9, R8, 0x3ff00000, 0x14 ;  /* 0x3ff000000809a811 */ /* 0x000fe200078ea0ff */
[----:B------:R-:W-:-:S06]  /*0e60*/  @!P2 IMAD.MOV.U32 R8, RZ, RZ, RZ ;  /* 0x000000ffff08a224 */ /* 0x000fcc00078e00ff */
[----:B------:R-:W-:-:S11]  /*0e70*/  @!P2 DMUL R6, R14, R8 ;  /* 0x000000080e06a228 */ /* 0x000fd60000000000 */
.L_x_61:
[----:B------:R-:W-:Y:S02]  /*0e80*/  DFMA R12, R12, R6, R6 ;  /* 0x000000060c0c722b */ /* 0x000fe40000000006 */
[----:B------:R-:W-:-:S08]  /*0e90*/  DSETP.NEU.AND P1, PT, |R6|, +INF , PT ;  /* 0x7ff000000600742a */ /* 0x000fd00003f2d200 */
[----:B------:R-:W-:Y:S01]  /*0ea0*/  FSEL R9, R6, R12, !P1 ;  /* 0x0000000c06097208 */ /* 0x000fe20004800000 */
[----:B------:R-:W-:Y:S01]  /*0eb0*/  IMAD.MOV.U32 R6, RZ, RZ, R0 ;  /* 0x000000ffff067224 */ /* 0x000fe200078e0000 */
[----:B------:R-:W-:Y:S01]  /*0ec0*/  FSEL R12, R7, R13, !P1 ;  /* 0x0000000d070c7208 */ /* 0x000fe20004800000 */
[----:B------:R-:W-:-:S04]  /*0ed0*/  IMAD.MOV.U32 R7, RZ, RZ, 0x0 ;  /* 0x00000000ff077424 */ /* 0x000fc800078e00ff */
[----:B------:R-:W-:Y:S05]  /*0ee0*/  RET.REL.NODEC R6 `(_Z15yuyv2bgr_kernalPhS_j) ;  /* 0xfffffff006447950 */ /* 0x000fea0003c3ffff */
.L_x_62:
        /* <DEDUP_REMOVED lines=9> */
.L_x_72:


//--------------------- .text._Z15yuyv2yuv_kernalPhS_j --------------------------
	.section	.text._Z15yuyv2yuv_kernalPhS_j,"ax",@progbits
	.align	128
        .global         _Z15yuyv2yuv_kernalPhS_j
        .type           _Z15yuyv2yuv_kernalPhS_j,@function
        .size           _Z15yuyv2yuv_kernalPhS_j,(.L_x_73 - _Z15yuyv2yuv_kernalPhS_j)
        .other          _Z15yuyv2yuv_kernalPhS_j,@"STO_CUDA_ENTRY STV_DEFAULT"
_Z15yuyv2yuv_kernalPhS_j:
.text._Z15yuyv2yuv_kernalPhS_j:
        /* <DEDUP_REMOVED lines=10> */
[----:B------:R-:W-:Y:S01]  /*00a0*/  LEA.HI.X.SX32 R3, R3, UR9, 0x1, P0 ;  /* 0x0000000903037c11 */ /* 0x000fe200080f0eff */
[----:B------:R-:W0:Y:S01]  /*00b0*/  S2UR UR5, SR_CgaCtaId ;  /* 0x00000000000579c3 */ /* 0x000e220000008800 */
[----:B------:R-:W-:Y:S01]  /*00c0*/  UMOV UR4, 0x400 ;  /* 0x0000040000047882 */ /* 0x000fe20000000000 */
[----:B------:R-:W-:Y:S01]  /*00d0*/  LOP3.LUT R26, R9, 0x1, RZ, 0xc0, !PT ;  /* 0x00000001091a7812 */ /* 0x000fe200078ec0ff */
[----:B------:R-:W1:Y:S01]  /*00e0*/  LDCU.64 UR8, c[0x0][0x388] ;  /* 0x00007100ff0877ac */ /* 0x000e620008000a00 */
[----:B---3--:R-:W2:Y:S04]  /*00f0*/  LDG.E.U8 R4, desc[UR6][R2.64] ;  /* 0x0000000602047981 */ /* 0x008ea8000c1e1100 */
[----:B------:R1:W2:Y:S01]  /*0100*/  LDG.E.U8 R5, desc[UR6][R2.64+0x1] ;  /* 0x0000010602057981 */ /* 0x0002a2000c1e1100 */
[----:B------:R-:W-:Y:S01]  /*0110*/  IMAD.IADD R0, R0, 0x1, R9 ;  /* 0x0000000100007824 */ /* 0x000fe200078e0209 */
[----:B------:R-:W-:Y:S03]  /*0120*/  BSSY.RECONVERGENT B0, `(.L_x_63) ;  /* 0x0000015000007945 */ /* 0x000fe60003800200 */
[----:B------:R-:W-:-:S05]  /*0130*/  IMAD R0, R0, 0x3, RZ ;  /* 0x0000000300007824 */ /* 0x000fca00078e02ff */
[----:B-1----:R-:W-:Y:S01]  /*0140*/  IADD3 R2, P0, PT, R0, UR8, RZ ;  /* 0x0000000800027c10 */ /* 0x002fe2000ff1e0ff */
[----:B0-----:R-:W-:Y:S01]  /*0150*/  ULEA UR4, UR5, UR4, 0x18 ;  /* 0x0000000405047291 */ /* 0x001fe2000f8ec0ff */
[----:B--2---:R-:W-:Y:S02]  /*0160*/  PRMT R8, R5, 0x7604, R4 ;  /* 0x0000760405087816 */ /* 0x004fe40000000004 */
[----:B------:R-:W0:Y:S06]  /*0170*/  I2F.F64.U32 R4, R26 ;  /* 0x0000001a00047312 */ /* 0x000e2c0000201800 */
[----:B------:R-:W-:Y:S01]  /*0180*/  STS.U16 [R27+UR4], R8 ;  /* 0x000000081b007988 */ /* 0x000fe20008000404 */
[----:B------:R-:W-:Y:S01]  /*0190*/  BAR.SYNC.DEFER_BLOCKING 0x0 ;  /* 0x0000000000007b1d */ /* 0x000fe20000010000 */
[----:B0-----:R-:W-:-:S04]  /*01a0*/  SHF.R.U32.HI R3, RZ, 0x14, R5 ;  /* 0x00000014ff037819 */ /* 0x001fc80000011605 */
[----:B------:R-:W-:Y:S02]  /*01b0*/  LOP3.LUT R6, R3, 0x7ff, RZ, 0xc0, !PT ;  /* 0x000007ff03067812 */ /* 0x000fe400078ec0ff */
[----:B------:R-:W-:-:S03]  /*01c0*/  LEA.HI.X.SX32 R3, R0, UR9, 0x1, P0 ;  /* 0x0000000900037c11 */ /* 0x000fc600080f0eff */
[----:B------:R-:W-:-:S05]  /*01d0*/  VIADD R9, R6, 0xfffffc0c ;  /* 0xfffffc0c06097836 */ /* 0x000fca0000000000 */
[CC--:B------:R-:W-:Y:S01]  /*01e0*/  SHF.L.U32 R0, R4.reuse, R9.reuse, RZ ;  /* 0x0000000904007219 */ /* 0x0c0fe200000006ff */
[----:B------:R0:W1:Y:S01]  /*01f0*/  LDS.U8 R7, [R27+UR4] ;  /* 0x000000041b077984 */ /* 0x0000620008000000 */
[----:B------:R-:W-:Y:S02]  /*0200*/  SHF.L.U64.HI R9, R4, R9, R5 ;  /* 0x0000000904097219 */ /* 0x000fe40000010205 */
[----:B------:R-:W-:Y:S02]  /*0210*/  ISETP.NE.U32.AND P0, PT, R0, RZ, PT ;  /* 0x000000ff0000720c */ /* 0x000fe40003f05070 */
[----:B------:R-:W-:Y:S02]  /*0220*/  MOV R0, 0x270 ;  /* 0x0000027000007802 */ /* 0x000fe40000000f00 */
[----:B------:R-:W-:Y:S01]  /*0230*/  ISETP.NE.AND.EX P0, PT, R9, -0x80000000, PT, P0 ;  /* 0x800000000900780c */ /* 0x000fe20003f05300 */
[----:B0-----:R-:W-:Y:S01]  /*0240*/  VIADD R27, R27, UR4 ;  /* 0x000000041b1b7c36 */ /* 0x001fe20008000000 */
[----:B-1----:R0:W-:Y:S11]  /*0250*/  STG.E.U8 desc[UR6][R2.64], R7 ;  /* 0x0000000702007986 */ /* 0x0021f6000c101106 */
[----:B0-----:R-:W-:Y:S05]  /*0260*/  CALL.REL.NOINC `($_Z15yuyv2yuv_kernalPhS_j$__internal_accurate_pow) ;  /* 0x0000000000407944 */ /* 0x001fea0003c00000 */
[----:B------:R-:W-:Y:S05]  /*0270*/  BSYNC.RECONVERGENT B0 ;  /* 0x0000000000007941 */ /* 0x000fea0003800200 */
.L_x_63:
[----:B------:R-:W-:Y:S01]  /*0280*/  IMAD.MOV.U32 R4, RZ, RZ, R7 ;  /* 0x000000ffff047224 */ /* 0x000fe200078e0007 */
[----:B------:R-:W-:Y:S01]  /*0290*/  ISETP.NE.AND P1, PT, R26, RZ, PT ;  /* 0x000000ff1a00720c */ /* 0x000fe20003f25270 */
[----:B------:R-:W-:-:S06]  /*02a0*/  IMAD.MOV.U32 R5, RZ, RZ, R10 ;  /* 0x000000ffff057224 */ /* 0x000fcc00078e000a */
[----:B------:R-:W-:-:S10]  /*02b0*/  DADD R4, -RZ, -R4 ;  /* 0x00000000ff047229 */ /* 0x000fd40000000904 */
[----:B------:R-:W-:Y:S02]  /*02c0*/  FSEL R4, R4, R7, !P0 ;  /* 0x0000000704047208 */ /* 0x000fe40004000000 */
[----:B------:R-:W-:Y:S02]  /*02d0*/  FSEL R5, R5, R10, !P0 ;  /* 0x0000000a05057208 */ /* 0x000fe40004000000 */
[----:B------:R-:W-:Y:S02]  /*02e0*/  FSEL R4, R4, RZ, P1 ;  /* 0x000000ff04047208 */ /* 0x000fe40000800000 */
[----:B------:R-:W-:-:S04]  /*02f0*/  FSEL R5, R5, 1.875, P1 ;  /* 0x3ff0000005057808 */ /* 0x000fc80000800000 */
[----:B------:R-:W0:Y:S02]  /*0300*/  F2I.F64.TRUNC R4, R4 ;  /* 0x0000000400047311 */ /* 0x000e24000030d100 */
[----:B0-----:R-:W-:-:S05]  /*0310*/  IMAD.IADD R27, R27, 0x1, R4 ;  /* 0x000000011b1b7824 */ /* 0x001fca00078e0204 */
[----:B------:R-:W0:Y:S04]  /*0320*/  LDS.U8 R7, [R27] ;  /* 0x000000001b077984 */ /* 0x000e280000000000 */
[----:B------:R-:W1:Y:S04]  /*0330*/  LDS.U8 R9, [R27+0x2] ;  /* 0x000002001b097984 */ /* 0x000e680000000000 */
[----:B0-----:R-:W-:Y:S04]  /*0340*/  STG.E.U8 desc[UR6][R2.64+0x1], R7 ;  /* 0x0000010702007986 */ /* 0x001fe8000c101106 */
[----:B-1----:R-:W-:Y:S01]  /*0350*/  STG.E.U8 desc[UR6][R2.64+0x2], R9 ;  /* 0x0000020902007986 */ /* 0x002fe2000c101106 */
[----:B------:R-:W-:Y:S05]  /*0360*/  EXIT ;  /* 0x000000000000794d */ /* 0x000fea0003800000 */
        .type           $_Z15yuyv2yuv_kernalPhS_j$__internal_accurate_pow,@function
        .size           $_Z15yuyv2yuv_kernalPhS_j$__internal_accurate_pow,(.L_x_73 - $_Z15yuyv2yuv_kernalPhS_j$__internal_accurate_pow)
$_Z15yuyv2yuv_kernalPhS_j$__internal_accurate_pow:
        /* <DEDUP_REMOVED lines=15> */
[----:B------:R-:W-:Y:S02]  /*0460*/  DMUL R12, R6, R6 ;  /* 0x00000006060c7228 */ /* 0x000fe40000000000 */
[----:B------:R-:W-:-:S06]  /*0470*/  DADD R10, RZ, -R6 ;  /* 0x00000000ff0a7229 */ /* 0x000fcc0000000806 */
[----:B------:R-:W-:Y:S01]  /*0480*/  DFMA R8, R12, UR4, R8 ;  /* 0x000000040c087c2b */ /* 0x000fe20008000008 */
[----:B------:R-:W-:Y:S01]  /*0490*/  UMOV UR4, 0x75488a3f ;  /* 0x75488a3f00047882 */ /* 0x000fe20000000000 */
[----:B------:R-:W-:Y:S01]  /*04a0*/  UMOV UR5, 0x3ef3b20a ;  /* 0x3ef3b20a00057882 */ /* 0x000fe20000000000 */
[----:B------:R-:W-:Y:S02]  /*04b0*/  DADD R18, R10, R10 ;  /* 0x000000000a127229 */ /* 0x000fe4000000000a */
[----:B------:R-:W-:-:S03]  /*04c0*/  DMUL R10, R6, R6 ;  /* 0x00000006060a7228 */ /* 0x000fc60000000000 */
[----:B------:R-:W-:Y:S01]  /*04d0*/  DFMA R8, R12, R8, UR4 ;  /* 0x000000040c087e2b */ /* 0x000fe20008000008 */
[----:B------:R-:W-:Y:S01]  /*04e0*/  UMOV UR4, 0xe4faecd5 ;  /* 0xe4faecd500047882 */ /* 0x000fe20000000000 */
[----:B------:R-:W-:Y:S01]  /*04f0*/  UMOV UR5, 0x3f1745cd ;  /* 0x3f1745cd00057882 */ /* 0x000fe20000000000 */
[----:B------:R-:W-:-:S05]  /*0500*/  DFMA R18, RZ, -R6, R18 ;  /* 0x80000006ff12722b */ /* 0x000fca0000000012 */
[----:B------:R-:W-:Y:S01]  /*0510*/  DFMA R8, R12, R8, UR4 ;  /* 0x000000040c087e2b */ /* 0x000fe20008000008 */
[----:B------:R-:W-:Y:S01]  /*0520*/  UMOV UR4, 0x258a578b ;  /* 0x258a578b00047882 */ /* 0x000fe20000000000 */
[----:B------:R-:W-:Y:S01]  /*0530*/  UMOV UR5, 0x3f3c71c7 ;  /* 0x3f3c71c700057882 */ /* 0x000fe20000000000 */
[----:B------:R-:W-:-:S05]  /*0540*/  DMUL R14, R14, R18 ;  /* 0x000000120e0e7228 */ /* 0x000fca0000000000 */
[----:B------:R-:W-:Y:S01]  /*0550*/  DFMA R8, R12, R8, UR4 ;  /* 0x000000040c087e2b */ /* 0x000fe20008000008 */
[----:B------:R-:W-:Y:S01]  /*0560*/  UMOV UR4, 0x9242b910 ;  /* 0x9242b91000047882 */ /* 0x000fe20000000000 */
[----:B------:R-:W-:-:S03]  /*0570*/  UMOV UR5, 0x3f624924 ;  /* 0x3f62492400057882 */ /* 0x000fc60000000000 */
[----:B------:R-:W-:Y:S02]  /*0580*/  VIADD R23, R15, 0x100000 ;  /* 0x001000000f177836 */ /* 0x000fe40000000000 */
[----:B------:R-:W-:Y:S01]  /*0590*/  IMAD.MOV.U32 R22, RZ, RZ, R14 ;  /* 0x000000ffff167224 */ /* 0x000fe200078e000e */
        /* <DEDUP_REMOVED lines=11> */
[C---:B------:R-:W-:Y:S02]  /*0650*/  DMUL R12, R6.reuse, R10 ;  /* 0x0000000a060c7228 */ /* 0x040fe40000000000 */
[----:B------:R-:W-:-:S04]  /*0660*/  DFMA R20, R6, R6, -R10 ;  /* 0x000000060614722b */ /* 0x000fc8000000080a */
        /* <DEDUP_REMOVED lines=28> */
[----:B------:R-:W-:-:S05]  /*0830*/  IMAD.SHL.U32 R10, R5, 0x2, RZ ;  /* 0x00000002050a7824 */ /* 0x000fca00078e00ff */
[----:B------:R-:W-:Y:S02]  /*0840*/  ISETP.GT.U32.AND P1, PT, R10, -0x2000001, PT ;  /* 0xfdffffff0a00780c */ /* 0x000fe40003f24070 */
[----:B------:R-:W-:Y:S01]  /*0850*/  DADD R8, R8, -R12 ;  /* 0x0000000008087229 */ /* 0x000fe2000000080c */
[----:B------:R-:W-:Y:S01]  /*0860*/  LOP3.LUT R13, R5, 0xff0fffff, RZ, 0xc0, !PT ;  /* 0xff0fffff050d7812 */ /* 0x000fe200078ec0ff */
[----:B------:R-:W-:-:S03]  /*0870*/  IMAD.MOV.U32 R12, RZ, RZ, R4 ;  /* 0x000000ffff0c7224 */ /* 0x000fc600078e0004 */
[----:B------:R-:W-:-:S03]  /*0880*/  SEL R13, R13, R5, P1 ;  /* 0x000000050d0d7207 */ /* 0x000fc60000800000 */
[----:B------:R-:W-:-:S08]  /*0890*/  DFMA R8, RZ, UR8, R8 ;  /* 0x00000008ff087c2b */ /* 0x000fd00008000008 */
[----:B------:R-:W-:-:S08]  /*08a0*/  DADD R10, R6, R8 ;  /* 0x00000000060a7229 */ /* 0x000fd00000000008 */
[----:B------:R-:W-:Y:S02]  /*08b0*/  DADD R6, R6, -R10 ;  /* 0x0000000006067229 */ /* 0x000fe4000000080a */
[----:B------:R-:W-:-:S06]  /*08c0*/  DMUL R4, R10, R12 ;  /* 0x0000000c0a047228 */ /* 0x000fcc0000000000 */
[----:B------:R-:W-:Y:S02]  /*08d0*/  DADD R6, R8, R6 ;  /* 0x0000000008067229 */ /* 0x000fe40000000006 */
[----:B------:R-:W-:Y:S01]  /*08e0*/  DFMA R10, R10, R12, -R4 ;  /* 0x0000000c0a0a722b */ /* 0x000fe20000000804 */
[----:B------:R-:W-:Y:S02]  /*08f0*/  IMAD.MOV.U32 R8, RZ, RZ, 0x652b82fe ;  /* 0x652b82feff087424 */ /* 0x000fe400078e00ff */
[----:B------:R-:W-:-:S05]  /*0900*/  IMAD.MOV.U32 R9, RZ, RZ, 0x3ff71547 ;  /* 0x3ff71547ff097424 */ /* 0x000fca00078e00ff */
[----:B------:R-:W-:-:S08]  /*0910*/  DFMA R10, R6, R12, R10 ;  /* 0x0000000c060a722b */ /* 0x000fd0000000000a */
        /* <DEDUP_REMOVED lines=56> */
.L_x_64:
[----:B------:R-:W-:Y:S02]  /*0ca0*/  DFMA R10, R10, R4, R4 ;  /* 0x000000040a0a722b */ /* 0x000fe40000000004 */
[----:B------:R-:W-:-:S08]  /*0cb0*/  DSETP.NEU.AND P1, PT, |R4|, +INF , PT ;  /* 0x7ff000000400742a */ /* 0x000fd00003f2d200 */
[----:B------:R-:W-:Y:S01]  /*0cc0*/  FSEL R7, R4, R10, !P1 ;  /* 0x0000000a04077208 */ /* 0x000fe20004800000 */
[----:B------:R-:W-:Y:S01]  /*0cd0*/  IMAD.MOV.U32 R4, RZ, RZ, R0 ;  /* 0x000000ffff047224 */ /* 0x000fe200078e0000 */
[----:B------:R-:W-:Y:S01]  /*0ce0*/  FSEL R10, R5, R11, !P1 ;  /* 0x0000000b050a7208 */ /* 0x000fe20004800000 */
[----:B------:R-:W-:-:S04]  /*0cf0*/  IMAD.MOV.U32 R5, RZ, RZ, 0x0 ;  /* 0x00000000ff057424 */ /* 0x000fc800078e00ff */
[----:B------:R-:W-:Y:S05]  /*0d00*/  RET.REL.NODEC R4 `(_Z15yuyv2yuv_kernalPhS_j) ;  /* 0xfffffff004bc7950 */ /* 0x000fea0003c3ffff */
.L_x_65:
        /* <DEDUP_REMOVED lines=15> */
.L_x_73:


//--------------------- .nv.shared._Z14resizeh_kernalPfiiS_ii --------------------------
	.section	.nv.shared._Z14resizeh_kernalPfiiS_ii,"aw",@nobits
	.sectionflags	@""
	.align	16
	.zero		1024


//--------------------- .nv.shared.reserved.0     --------------------------
	.section	.nv.shared.reserved.0,"aw",@nobits
	.weak		__nv_reservedSMEM_offset_0_alias
	.size		__nv_reservedSMEM_offset_0_alias, 0, 64
	.other		__nv_reservedSMEM_offset_0_alias,@"STO_CUDA_RESERVED_SHARED STV_DEFAULT"
__nv_reservedSMEM_offset_0_alias:
	.zero		0
	.zero		64


//--------------------- .nv.shared._Z14resizew_kernalPfiiS_ii --------------------------
	.section	.nv.shared._Z14resizew_kernalPfiiS_ii,"aw",@nobits
	.sectionflags	@""
	.align	16
	.zero		1024


//--------------------- .nv.shared._Z15yuyv2dst_kernalPhS_PfS0_jj --------------------------
	.section	.nv.shared._Z15yuyv2dst_kernalPhS_PfS0_jj,"aw",@nobits
	.sectionflags	@""
	.align	16
	.zero		1024


//--------------------- .nv.shared._Z15yuyv2bgr_kernalPhS_j --------------------------
	.section	.nv.shared._Z15yuyv2bgr_kernalPhS_j,"aw",@nobits
	.sectionflags	@""
	.align	16
	.zero		1024


//--------------------- .nv.shared._Z15yuyv2yuv_kernalPhS_j --------------------------
	.section	.nv.shared._Z15yuyv2yuv_kernalPhS_j,"aw",@nobits
	.sectionflags	@""
	.align	16
	.zero		1024


//--------------------- .nv.constant0._Z14resizeh_kernalPfiiS_ii --------------------------
	.section	.nv.constant0._Z14resizeh_kernalPfiiS_ii,"a",@progbits
	.sectionflags	@""
	.align	4
.nv.constant0._Z14resizeh_kernalPfiiS_ii:
	.zero		928


//--------------------- .nv.constant0._Z14resizew_kernalPfiiS_ii --------------------------
	.section	.nv.constant0._Z14resizew_kernalPfiiS_ii,"a",@progbits
	.sectionflags	@""
	.align	4
.nv.constant0._Z14resizew_kernalPfiiS_ii:
	.zero		928


//--------------------- .nv.constant0._Z15yuyv2dst_kernalPhS_PfS0_jj --------------------------
	.section	.nv.constant0._Z15yuyv2dst_kernalPhS_PfS0_jj,"a",@progbits
	.sectionflags	@""
	.align	4
.nv.constant0._Z15yuyv2dst_kernalPhS_PfS0_jj:
	.zero		936


//--------------------- .nv.constant0._Z15yuyv2bgr_kernalPhS_j --------------------------
	.section	.nv.constant0._Z15yuyv2bgr_kernalPhS_j,"a",@progbits
	.sectionflags	@""
	.align	4
.nv.constant0._Z15yuyv2bgr_kernalPhS_j:
	.zero		916


//--------------------- .nv.constant0._Z15yuyv2yuv_kernalPhS_j --------------------------
	.section	.nv.constant0._Z15yuyv2yuv_kernalPhS_j,"a",@progbits
	.sectionflags	@""
	.align	4
.nv.constant0._Z15yuyv2yuv_kernalPhS_j:
	.zero		916


//--------------------- SYMBOLS --------------------------

	.type		.nv.reservedSmem.offset0,@object
	.size		.nv.reservedSmem.offset0,0x4
	.type		.nv.reservedSmem.cap,@object
	.size		.nv.reservedSmem.cap,0x4
